// auto-generated by cutlass_sweep.gemm — config: {"arch": "sm_90", "cluster_m": 1, "cluster_n": 2, "dtype": "e4m3", "stages": 3, "tile_k": 64, "tile_m": 64, "tile_n": 256}
#include "cutlass/cutlass.h"
#include "cutlass/gemm/collective/collective_builder.hpp"
#include "cutlass/gemm/device/gemm_universal_adapter.h"
#include "cutlass/gemm/kernel/gemm_universal.hpp"
#include "cutlass/epilogue/collective/collective_builder.hpp"

using ElemA = cutlass::float_e4m3_t;
using ElemB = cutlass::float_e4m3_t;
using ElemCD = cutlass::float_e4m3_t;
using Acc  = float;
using TileShape    = cute::Shape<cute::_64, cute::_256, cute::_64>;
using ClusterShape = cute::Shape<cute::_1, cute::_2, cute::_1>;

using CollectiveEpilogue = typename cutlass::epilogue::collective::CollectiveBuilder<
    cutlass::arch::Sm90, cutlass::arch::OpClassTensorOp,
    TileShape, ClusterShape,
    cutlass::epilogue::collective::EpilogueTileAuto,
    Acc, Acc,
    ElemCD, cutlass::layout::RowMajor, 128 / cutlass::sizeof_bits<ElemCD>::value,
    ElemCD, cutlass::layout::RowMajor, 128 / cutlass::sizeof_bits<ElemCD>::value,
    cutlass::epilogue::collective::EpilogueScheduleAuto
  >::CollectiveOp;

using CollectiveMainloop = typename cutlass::gemm::collective::CollectiveBuilder<
    cutlass::arch::Sm90, cutlass::arch::OpClassTensorOp,
    ElemA, cutlass::layout::RowMajor, 128 / cutlass::sizeof_bits<ElemA>::value,
    ElemB, cutlass::layout::ColumnMajor, 128 / cutlass::sizeof_bits<ElemB>::value,
    Acc,
    TileShape, ClusterShape,
    cutlass::gemm::collective::StageCount<3>,
    cutlass::gemm::collective::KernelScheduleAuto
  >::CollectiveOp;

using GemmKernel = cutlass::gemm::kernel::GemmUniversal<
    cute::Shape<int,int,int,int>,
    CollectiveMainloop,
    CollectiveEpilogue
>;
using Gemm = cutlass::gemm::device::GemmUniversalAdapter<GemmKernel>;

// Force the device kernel symbol into the cubin without needing a host main.
auto* _anchor = &cutlass::device_kernel<GemmKernel>;


// ===== COMPILED SASS (sm_90a) =====

	.target	sm_90a

	.elftype	@"ET_EXEC"


//--------------------- .note.nv.tkinfo           --------------------------
	.section	.note.nv.tkinfo,"",@"SHT_NOTE"
	.sectionflags	@"SHF_NOTE_NV_TKINFO"
	.tkinfo
        /*0018*/ 	.word	0x00000002
        /*0030*/ 	.string	""
        /*0030*/ 	.string	"ptxas"
        /*0030*/ 	.string	"Cuda compilation tools, release 13.0, V13.0.88"
        /*0030*/ 	.string	"Build cuda_13.0.r13.0/compiler.36424714_0"
        /*0030*/ 	.string	"-arch sm_90a -m 64 "



//--------------------- .note.nv.cuinfo           --------------------------
	.section	.note.nv.cuinfo,"",@"SHT_NOTE"
	.sectionflags	@"SHF_NOTE_NV_CUINFO"
        /*0018*/ 	.short	0x0002
        /*001a*/ 	.short	0x005a
        /*001c*/ 	.short	0x0082
	.zero		2


//--------------------- .nv.info                  --------------------------
	.section	.nv.info,"",@"SHT_CUDA_INFO"
	.align	4


	//----- nvinfo : EIATTR_REGCOUNT
	.align		4
        /*0000*/ 	.byte	0x04, 0x2f
        /*0002*/ 	.short	(.L_12 - .L_11)
	.align		4
.L_11:
        /*0004*/ 	.word	index@(_ZN7cutlass13device_kernelINS_4gemm6kernel13GemmUniversalIN4cute5tupleIJiiiiEEENS1_10collective13CollectiveMmaINS1_37MainloopSm90TmaGmmaWarpSpecializedFP8ILi3ENS5_IJNS4_1CILi1EEENSA_ILi2EEESB_EEENS1_32KernelTmaWarpSpecializedPingpongEEENS5_IJNSA_ILi64EEENSA_ILi256EEESG_EEENS_12float_e4m3_tENS5_IJlSB_lEEESJ_SK_NS4_8TiledMMAINS4_8MMA_AtomIJNS4_4SM904GMMA31MMA_64x256x32_F32E4M3E4M3_SS_TNILNSO_7ScaleInE1ELSQ_1EEEEEENS4_6LayoutINS5_IJSB_SB_SB_EEENS5_IJNSA_ILi0EEESV_SV_EEEEENS5_IJNS4_10UnderscoreESY_SY_EEEEENS4_23SM90_TMA_LOAD_MULTICASTENS4_14ComposedLayoutINS4_7SwizzleILi2ELi4ELi3EEENS4_18smem_ptr_flag_bitsILi8EEENST_INS5_IJNSA_ILi8EEESG_EEENS5_IJSG_SB_EEEEEEEvNS4_8identityENS4_13SM90_TMA_LOADES1B_vS1C_EENS_8epilogue10collective6detail29Sm90TmaWarpSpecializedAdapterINS1G_15DefaultEpilogueISJ_SK_SK_NS1F_6thread17LinearCombinationISJ_Li1EffLNS1K_9ScaleType4KindE0ELNS_15FloatRoundStyleE2ESJ_EENS1_15EpilogueDefaultEEEEEvvEEEEvNT_6ParamsE)
        /*0008*/ 	.word	0x000000a8


	//----- nvinfo : EIATTR_FRAME_SIZE
	.align		4
.L_12:
        /*000c*/ 	.byte	0x04, 0x11
        /*000e*/ 	.short	(.L_14 - .L_13)
	.align		4
.L_13:
        /*0010*/ 	.word	index@(_ZN7cutlass13device_kernelINS_4gemm6kernel13GemmUniversalIN4cute5tupleIJiiiiEEENS1_10collective13CollectiveMmaINS1_37MainloopSm90TmaGmmaWarpSpecializedFP8ILi3ENS5_IJNS4_1CILi1EEENSA_ILi2EEESB_EEENS1_32KernelTmaWarpSpecializedPingpongEEENS5_IJNSA_ILi64EEENSA_ILi256EEESG_EEENS_12float_e4m3_tENS5_IJlSB_lEEESJ_SK_NS4_8TiledMMAINS4_8MMA_AtomIJNS4_4SM904GMMA31MMA_64x256x32_F32E4M3E4M3_SS_TNILNSO_7ScaleInE1ELSQ_1EEEEEENS4_6LayoutINS5_IJSB_SB_SB_EEENS5_IJNSA_ILi0EEESV_SV_EEEEENS5_IJNS4_10UnderscoreESY_SY_EEEEENS4_23SM90_TMA_LOAD_MULTICASTENS4_14ComposedLayoutINS4_7SwizzleILi2ELi4ELi3EEENS4_18smem_ptr_flag_bitsILi8EEENST_INS5_IJNSA_ILi8EEESG_EEENS5_IJSG_SB_EEEEEEEvNS4_8identityENS4_13SM90_TMA_LOADES1B_vS1C_EENS_8epilogue10collective6detail29Sm90TmaWarpSpecializedAdapterINS1G_15DefaultEpilogueISJ_SK_SK_NS1F_6thread17LinearCombinationISJ_Li1EffLNS1K_9ScaleType4KindE0ELNS_15FloatRoundStyleE2ESJ_EENS1_15EpilogueDefaultEEEEEvvEEEEvNT_6ParamsE)
        /*0014*/ 	.word	0x00000110


	//----- nvinfo : EIATTR_MIN_STACK_SIZE
	.align		4
.L_14:
        /*0018*/ 	.byte	0x04, 0x12
        /*001a*/ 	.short	(.L_16 - .L_15)
	.align		4
.L_15:
        /*001c*/ 	.word	index@(_ZN7cutlass13device_kernelINS_4gemm6kernel13GemmUniversalIN4cute5tupleIJiiiiEEENS1_10collective13CollectiveMmaINS1_37MainloopSm90TmaGmmaWarpSpecializedFP8ILi3ENS5_IJNS4_1CILi1EEENSA_ILi2EEESB_EEENS1_32KernelTmaWarpSpecializedPingpongEEENS5_IJNSA_ILi64EEENSA_ILi256EEESG_EEENS_12float_e4m3_tENS5_IJlSB_lEEESJ_SK_NS4_8TiledMMAINS4_8MMA_AtomIJNS4_4SM904GMMA31MMA_64x256x32_F32E4M3E4M3_SS_TNILNSO_7ScaleInE1ELSQ_1EEEEEENS4_6LayoutINS5_IJSB_SB_SB_EEENS5_IJNSA_ILi0EEESV_SV_EEEEENS5_IJNS4_10UnderscoreESY_SY_EEEEENS4_23SM90_TMA_LOAD_MULTICASTENS4_14ComposedLayoutINS4_7SwizzleILi2ELi4ELi3EEENS4_18smem_ptr_flag_bitsILi8EEENST_INS5_IJNSA_ILi8EEESG_EEENS5_IJSG_SB_EEEEEEEvNS4_8identityENS4_13SM90_TMA_LOADES1B_vS1C_EENS_8epilogue10collective6detail29Sm90TmaWarpSpecializedAdapterINS1G_15DefaultEpilogueISJ_SK_SK_NS1F_6thread17LinearCombinationISJ_Li1EffLNS1K_9ScaleType4KindE0ELNS_15FloatRoundStyleE2ESJ_EENS1_15EpilogueDefaultEEEEEvvEEEEvNT_6ParamsE)
        /*0020*/ 	.word	0x00000110
.L_16:


//--------------------- .nv.compat                --------------------------
	.section	.nv.compat,"",@"SHT_CUDA_COMPAT_INFO"
	.align	4
        /*0000*/ 	.byte	0x02, 0x09, 0x01, 0x00, 0x02, 0x02, 0x04, 0x00, 0x02, 0x05, 0x05, 0x00, 0x03, 0x07, 0x01, 0x01
        /*0010*/ 	.byte	0x02, 0x03, 0x01, 0x00, 0x02, 0x06, 0x01, 0x00, 0x04, 0x0b, 0x08, 0x00, 0x00, 0x00, 0x00, 0x00
        /*0020*/ 	.byte	0x00, 0x00, 0x00, 0x00


//--------------------- .nv.info._ZN7cutlass13device_kernelINS_4gemm6kernel13GemmUniversalIN4cute5tupleIJiiiiEEENS1_10collective13CollectiveMmaINS1_37MainloopSm90TmaGmmaWarpSpecializedFP8ILi3ENS5_IJNS4_1CILi1EEENSA_ILi2EEESB_EEENS1_32KernelTmaWarpSpecializedPingpongEEENS5_IJNSA_ILi64EEENSA_ILi256EEESG_EEENS_12float_e4m3_tENS5_IJlSB_lEEESJ_SK_NS4_8TiledMMAINS4_8MMA_AtomIJNS4_4SM904GMMA31MMA_64x256x32_F32E4M3E4M3_SS_TNILNSO_7ScaleInE1ELSQ_1EEEEEENS4_6LayoutINS5_IJSB_SB_SB_EEENS5_IJNSA_ILi0EEESV_SV_EEEEENS5_IJNS4_10UnderscoreESY_SY_EEEEENS4_23SM90_TMA_LOAD_MULTICASTENS4_14ComposedLayoutINS4_7SwizzleILi2ELi4ELi3EEENS4_18smem_ptr_flag_bitsILi8EEENST_INS5_IJNSA_ILi8EEESG_EEENS5_IJSG_SB_EEEEEEEvNS4_8identityENS4_13SM90_TMA_LOADES1B_vS1C_EENS_8epilogue10collective6detail29Sm90TmaWarpSpecializedAdapterINS1G_15DefaultEpilogueISJ_SK_SK_NS1F_6thread17LinearCombinationISJ_Li1EffLNS1K_9ScaleType4KindE0ELNS_15FloatRoundStyleE2ESJ_EENS1_15EpilogueDefaultEEEEEvvEEEEvNT_6ParamsE --------------------------
	.section	.nv.info._ZN7cutlass13device_kernelINS_4gemm6kernel13GemmUniversalIN4cute5tupleIJiiiiEEENS1_10collective13CollectiveMmaINS1_37MainloopSm90TmaGmmaWarpSpecializedFP8ILi3ENS5_IJNS4_1CILi1EEENSA_ILi2EEESB_EEENS1_32KernelTmaWarpSpecializedPingpongEEENS5_IJNSA_ILi64EEENSA_ILi256EEESG_EEENS_12float_e4m3_tENS5_IJlSB_lEEESJ_SK_NS4_8TiledMMAINS4_8MMA_AtomIJNS4_4SM904GMMA31MMA_64x256x32_F32E4M3E4M3_SS_TNILNSO_7ScaleInE1ELSQ_1EEEEEENS4_6LayoutINS5_IJSB_SB_SB_EEENS5_IJNSA_ILi0EEESV_SV_EEEEENS5_IJNS4_10UnderscoreESY_SY_EEEEENS4_23SM90_TMA_LOAD_MULTICASTENS4_14ComposedLayoutINS4_7SwizzleILi2ELi4ELi3EEENS4_18smem_ptr_flag_bitsILi8EEENST_INS5_IJNSA_ILi8EEESG_EEENS5_IJSG_SB_EEEEEEEvNS4_8identityENS4_13SM90_TMA_LOADES1B_vS1C_EENS_8epilogue10collective6detail29Sm90TmaWarpSpecializedAdapterINS1G_15DefaultEpilogueISJ_SK_SK_NS1F_6thread17LinearCombinationISJ_Li1EffLNS1K_9ScaleType4KindE0ELNS_15FloatRoundStyleE2ESJ_EENS1_15EpilogueDefaultEEEEEvvEEEEvNT_6ParamsE,"",@"SHT_CUDA_INFO"
	.sectionflags	@""
	.align	4


	//----- nvinfo : EIATTR_CUDA_API_VERSION
	.align		4
        /*0000*/ 	.byte	0x04, 0x37
        /*0002*/ 	.short	(.L_18 - .L_17)
.L_17:
        /*0004*/ 	.word	0x00000082


	//----- nvinfo : EIATTR_KPARAM_INFO
	.align		4
.L_18:
        /*0008*/ 	.byte	0x04, 0x17
        /*000a*/ 	.short	(.L_20 - .L_19)
.L_19:
        /*000c*/ 	.word	0x00000000
        /*0010*/ 	.short	0x0000
        /*0012*/ 	.short	0x0070
        /*0014*/ 	.byte	0x00, 0xf0, 0x01, 0x10


	//----- nvinfo : EIATTR_SPARSE_MMA_MASK
	.align		4
.L_20:
        /*0018*/ 	.byte	0x03, 0x50
        /*001a*/ 	.short	0x0000


	//----- nvinfo : EIATTR_MAXREG_COUNT
	.align		4
        /*001c*/ 	.byte	0x03, 0x1b
        /*001e*/ 	.short	0x00a8


	//----- nvinfo : EIATTR_NUM_BARRIERS
	.align		4
        /*0020*/ 	.byte	0x02, 0x4c
        /*0022*/ 	.byte	0x01
	.zero		1


	//----- nvinfo : EIATTR_ANNOTATIONS
	.align		4
        /*0024*/ 	.byte	0x04, 0x55
        /*0026*/ 	.short	(.L_22 - .L_21)


	//   ....[0]....
.L_21:
        /*0028*/ 	.word	0x00000001
        /*002c*/ 	.byte	0xa0, 0x06, 0x00, 0x00, 0x01, 0x00, 0x00, 0x00, 0xa0, 0x0d, 0x00, 0x00, 0x01, 0x00, 0x00, 0x00
        /* <DEDUP_REMOVED lines=208> */
        /*0d3c*/ 	.byte	0x30, 0x01, 0x01, 0x00, 0x01, 0x00, 0x00, 0x00, 0x80, 0x01, 0x01, 0x00


	//----- nvinfo : EIATTR_MERCURY_ISA_VERSION
	.align		4
.L_22:
        /*0d48*/ 	.byte	0x03, 0x5f
        /*0d4a*/ 	.short	0x0101


	//----- nvinfo : EIATTR_INT_WARP_WIDE_INSTR_OFFSETS
	.align		4
        /*0d4c*/ 	.byte	0x04, 0x31
        /*0d4e*/ 	.short	(.L_24 - .L_23)


	//   ....[0]....
.L_23:
        /*0d50*/ 	.word	0x00000560


	//   ....[1]....
        /*0d54*/ 	.word	0x00000570


	//   ....[2]....
        /*0d58*/ 	.word	0x000005b0


	//   ....[3]....
        /*0d5c*/ 	.word	0x000005e0


	//   ....[4]....
        /*0d60*/ 	.word	0x000005f0


	//   ....[5]....
        /*0d64*/ 	.word	0x00000630


	//   ....[6]....
        /*0d68*/ 	.word	0x00000760


	//   ....[7]....
        /*0d6c*/ 	.word	0x00000790


	//   ....[8]....
        /*0d70*/ 	.word	0x00005540


	//----- nvinfo : EIATTR_COOP_GROUP_MASK_REGIDS
	.align		4
.L_24:
        /*0d74*/ 	.byte	0x04, 0x29
        /*0d76*/ 	.short	(.L_26 - .L_25)


	//   ....[0]....
.L_25:
        /*0d78*/ 	.word	0xffffffff


	//   ....[1]....
        /*0d7c*/ 	.word	0xffffffff


	//   ....[2]....
        /*0d80*/ 	.word	0xffffffff


	//   ....[3]....
        /*0d84*/ 	.word	0xffffffff


	//   ....[4]....
        /*0d88*/ 	.word	0xffffffff


	//   ....[5]....
        /*0d8c*/ 	.word	0xffffffff


	//   ....[6]....
        /*0d90*/ 	.word	0xffffffff


	//----- nvinfo : EIATTR_COOP_GROUP_INSTR_OFFSETS
	.align		4
.L_26:
        /*0d94*/ 	.byte	0x04, 0x28
        /*0d96*/ 	.short	(.L_28 - .L_27)


	//   ....[0]....
.L_27:
        /*0d98*/ 	.word	0x00000070


	//   ....[1]....
        /*0d9c*/ 	.word	0x00000090


	//   ....[2]....
        /*0da0*/ 	.word	0x00000190


	//   ....[3]....
        /*0da4*/ 	.word	0x00000390


	//   ....[4]....
        /*0da8*/ 	.word	0x000003e0


	//   ....[5]....
        /*0dac*/ 	.word	0x000004a0


	//   ....[6]....
        /*0db0*/ 	.word	0x000008f0


	//----- nvinfo : EIATTR_REG_RECONFIG
	.align		4
.L_28:
        /*0db4*/ 	.byte	0x01, 0x54
	.zero		2


	//----- nvinfo : EIATTR_MBARRIER_INSTR_OFFSETS
	.align		4
        /*0db8*/ 	.byte	0x04, 0x39
        /*0dba*/ 	.short	(.L_30 - .L_29)


	//   ....[0]....
.L_29:
        /*0dbc*/ 	.word	0x00000310
        /*0dc0*/ 	.word	0x000000ff
        /*0dc4*/ 	.word	0x00000000
        /*0dc8*/ 	.short	0x0100
        /*0dca*/ 	.byte	0x07
	.zero		1


	//   ....[1]....
        /*0dcc*/ 	.word	0x00000320
        /*0dd0*/ 	.word	0x000000ff
        /*0dd4*/ 	.word	0x00000018
        /*0dd8*/ 	.short	0x0100
        /*0dda*/ 	.byte	0x07
	.zero		1


	//   ....[2]....
        /*0ddc*/ 	.word	0x00000330
        /*0de0*/ 	.word	0x000000ff
        /*0de4*/ 	.word	0x00000008
        /*0de8*/ 	.short	0x0100
        /*0dea*/ 	.byte	0x07
	.zero		1


	//   ....[3]....
        /*0dec*/ 	.word	0x00000340
        /*0df0*/ 	.word	0x000000ff
        /*0df4*/ 	.word	0x00000020
        /*0df8*/ 	.short	0x0100
        /*0dfa*/ 	.byte	0x07
	.zero		1


	//   ....[4]....
        /*0dfc*/ 	.word	0x00000350
        /*0e00*/ 	.word	0x000000ff
        /*0e04*/ 	.word	0x00000010
        /*0e08*/ 	.short	0x0100
        /*0e0a*/ 	.byte	0x07
	.zero		1


	//   ....[5]....
        /*0e0c*/ 	.word	0x00000360
        /*0e10*/ 	.word	0x000000ff
        /*0e14*/ 	.word	0x00000028
        /*0e18*/ 	.short	0x0100
        /*0e1a*/ 	.byte	0x07
	.zero		1


	//   ....[6]....
        /*0e1c*/ 	.word	0x000007d0
        /*0e20*/ 	.word	0x000000ff
        /*0e24*/ 	.word	0x00000060
        /*0e28*/ 	.short	0x0100
        /*0e2a*/ 	.byte	0x07
	.zero		1


	//   ....[7]....
        /*0e2c*/ 	.word	0x00000830
        /*0e30*/ 	.word	0x000000ff
        /*0e34*/ 	.word	0x00000068
        /*0e38*/ 	.short	0x0100
        /*0e3a*/ 	.byte	0x07
	.zero		1


	//   ....[8]....
        /*0e3c*/ 	.word	0x00000870
        /*0e40*/ 	.word	0x000000ff
        /*0e44*/ 	.word	0x00000040
        /*0e48*/ 	.short	0x0100
        /*0e4a*/ 	.byte	0x0a
	.zero		1


	//   ....[9]....
        /*0e4c*/ 	.word	0x00000880
        /*0e50*/ 	.word	0x000000ff
        /*0e54*/ 	.word	0x00000048
        /*0e58*/ 	.short	0x0100
        /*0e5a*/ 	.byte	0x0a
	.zero		1


	//   ....[10]....
        /*0e5c*/ 	.word	0x00000890
        /*0e60*/ 	.word	0x000000ff
        /*0e64*/ 	.word	0x00000050
        /*0e68*/ 	.short	0x0100
        /*0e6a*/ 	.byte	0x0a
	.zero		1


	//   ....[11]....
        /*0e6c*/ 	.word	0x000008a0
        /*0e70*/ 	.word	0x000000ff
        /*0e74*/ 	.word	0x00000058
        /*0e78*/ 	.short	0x0100
        /*0e7a*/ 	.byte	0x0a
	.zero		1


	//   ....[12]....
        /*0e7c*/ 	.word	0x00001750
        /*0e80*/ 	.word	0x000000ff
        /*0e84*/ 	.word	0xfffffff8
        /*0e88*/ 	.short	0x010a
        /*0e8a*/ 	.byte	0x11
	.zero		1


	//   ....[13]....
        /*0e8c*/ 	.word	0x00002120
        /*0e90*/ 	.word	0x000000ff
        /*0e94*/ 	.word	0x00000000
        /*0e98*/ 	.short	0x010a
        /*0e9a*/ 	.byte	0x06
	.zero		1


	//   ....[14]....
        /*0e9c*/ 	.word	0x00002160
        /*0ea0*/ 	.word	0x000000ff
        /*0ea4*/ 	.word	0x00000000
        /*0ea8*/ 	.short	0x010a
        /*0eaa*/ 	.byte	0x06
	.zero		1


	//   ....[15]....
        /*0eac*/ 	.word	0x00003340
        /*0eb0*/ 	.word	0x000000ff
        /*0eb4*/ 	.word	0x00000000
        /*0eb8*/ 	.short	0x010a
        /*0eba*/ 	.byte	0x09
	.zero		1


	//   ....[16]....
        /*0ebc*/ 	.word	0x00003380
        /*0ec0*/ 	.word	0x000000ff
        /*0ec4*/ 	.word	0x00000000
        /*0ec8*/ 	.short	0x010a
        /*0eca*/ 	.byte	0x09
	.zero		1


	//   ....[17]....
        /*0ecc*/ 	.word	0x000043f0
        /*0ed0*/ 	.word	0x000000e5
        /*0ed4*/ 	.word	0x00000000
        /*0ed8*/ 	.short	0x0101
        /*0eda*/ 	.byte	0x3f
	.zero		1


	//   ....[18]....
        /*0edc*/ 	.word	0x00005490
        /*0ee0*/ 	.word	0x000000e4
        /*0ee4*/ 	.word	0x00000000
        /*0ee8*/ 	.short	0x0101
        /*0eea*/ 	.byte	0x1b
	.zero		1


	//   ....[19]....
        /*0eec*/ 	.word	0x00005600
        /*0ef0*/ 	.word	0x00000018
        /*0ef4*/ 	.word	0x00000000
        /*0ef8*/ 	.short	0x0101
        /*0efa*/ 	.byte	0x3f
	.zero		1


	//   ....[20]....
        /*0efc*/ 	.word	0x000056c0
        /*0f00*/ 	.word	0x000000ff
        /*0f04*/ 	.word	0x00000008
        /*0f08*/ 	.short	0x010a
        /*0f0a*/ 	.byte	0x11
	.zero		1


	//   ....[21]....
        /*0f0c*/ 	.word	0x0000e8e0
        /*0f10*/ 	.word	0x00000003
        /*0f14*/ 	.word	0x00000000
        /*0f18*/ 	.short	0x0101
        /*0f1a*/ 	.byte	0x1b
	.zero		1


	//   ....[22]....
        /*0f1c*/ 	.word	0x0000f320
        /*0f20*/ 	.word	0x0000000b
        /*0f24*/ 	.word	0x00000018
        /*0f28*/ 	.short	0x010a
        /*0f2a*/ 	.byte	0x3f
	.zero		1


	//   ....[23]....
        /*0f2c*/ 	.word	0x0000f6f0
        /*0f30*/ 	.word	0x00000005
        /*0f34*/ 	.word	0x00000068
        /*0f38*/ 	.short	0x0101
        /*0f3a*/ 	.byte	0x3f
	.zero		1


	//   ....[24]....
        /*0f3c*/ 	.word	0x0000ff00
        /*0f40*/ 	.word	0x00000007
        /*0f44*/ 	.word	0x00000000
        /*0f48*/ 	.short	0x010a
        /*0f4a*/ 	.byte	0x3f
	.zero		1


	//   ....[25]....
        /*0f4c*/ 	.word	0x0000ff80
        /*0f50*/ 	.word	0x00000006
        /*0f54*/ 	.word	0x00000000
        /*0f58*/ 	.short	0x010a
        /*0f5a*/ 	.byte	0x3f
	.zero		1


	//   ....[26]....
        /*0f5c*/ 	.word	0x00010010
        /*0f60*/ 	.word	0x00000003
        /*0f64*/ 	.word	0x00000000
        /*0f68*/ 	.short	0x010a
        /*0f6a*/ 	.byte	0x3f
	.zero		1


	//   ....[27]....
        /*0f6c*/ 	.word	0x00010080
        /*0f70*/ 	.word	0x00000003
        /*0f74*/ 	.word	0xfffffff8
        /*0f78*/ 	.short	0x010a
        /*0f7a*/ 	.byte	0x3f
	.zero		1


	//   ....[28]....
        /*0f7c*/ 	.word	0x000100e0
        /*0f80*/ 	.word	0x00000003
        /*0f84*/ 	.word	0x00000000
        /*0f88*/ 	.short	0x010a
        /*0f8a*/ 	.byte	0x3f
	.zero		1


	//   ....[29]....
        /*0f8c*/ 	.word	0x00010150
        /*0f90*/ 	.word	0x00000000
        /*0f94*/ 	.word	0x00000000
        /*0f98*/ 	.short	0x010a
        /*0f9a*/ 	.byte	0x3f
	.zero		1


	//   ....[30]....
        /*0f9c*/ 	.word	0x000101c0
        /*0fa0*/ 	.word	0x00000019
        /*0fa4*/ 	.word	0x00000008
        /*0fa8*/ 	.short	0x010a
        /*0faa*/ 	.byte	0x3f
	.zero		1


	//   ....[31]....
        /*0fac*/ 	.word	0x00010290
        /*0fb0*/ 	.word	0x0000000b
        /*0fb4*/ 	.word	0x00000018
        /*0fb8*/ 	.short	0x010a
        /*0fba*/ 	.byte	0x3f
	.zero		1


	//   ....[32]....
        /*0fbc*/ 	.word	0x00010370
        /*0fc0*/ 	.word	0x00000007
        /*0fc4*/ 	.word	0x00000000
        /*0fc8*/ 	.short	0x010a
        /*0fca*/ 	.byte	0x3f
	.zero		1


	//   ....[33]....
        /*0fcc*/ 	.word	0x000103c0
        /*0fd0*/ 	.word	0x00000006
        /*0fd4*/ 	.word	0x00000000
        /*0fd8*/ 	.short	0x010a
        /*0fda*/ 	.byte	0x3f
	.zero		1


	//----- nvinfo : EIATTR_NUM_MBARRIERS
	.align		4
.L_30:
        /*0fdc*/ 	.byte	0x03, 0x38
        /*0fde*/ 	.short	0x000c


	//----- nvinfo : EIATTR_EXIT_INSTR_OFFSETS
	.align		4
        /*0fe0*/ 	.byte	0x04, 0x1c
        /*0fe2*/ 	.short	(.L_32 - .L_31)


	//   ....[0]....
.L_31:
        /*0fe4*/ 	.word	0x00001490


	//   ....[1]....
        /*0fe8*/ 	.word	0x000014f0


	//   ....[2]....
        /*0fec*/ 	.word	0x0000eff0


	//   ....[3]....
        /*0ff0*/ 	.word	0x0000f020


	//   ....[4]....
        /*0ff4*/ 	.word	0x00010060


	//----- nvinfo : EIATTR_MAX_THREADS
	.align		4
.L_32:
        /*0ff8*/ 	.byte	0x04, 0x05
        /*0ffa*/ 	.short	(.L_34 - .L_33)
.L_33:
        /*0ffc*/ 	.word	0x00000180
        /*1000*/ 	.word	0x00000001
        /*1004*/ 	.word	0x00000001


	//----- nvinfo : EIATTR_CRS_STACK_SIZE
	.align		4
.L_34:
        /*1008*/ 	.byte	0x04, 0x1e
        /*100a*/ 	.short	(.L_36 - .L_35)
.L_35:
        /*100c*/ 	.word	0x00000000


	//----- nvinfo : EIATTR_CBANK_PARAM_SIZE
	.align		4
.L_36:
        /*1010*/ 	.byte	0x03, 0x19
        /*1012*/ 	.short	0x0470


	//----- nvinfo : EIATTR_PARAM_CBANK
	.align		4
        /*1014*/ 	.byte	0x04, 0x0a
        /*1016*/ 	.short	(.L_38 - .L_37)
	.align		4
.L_37:
        /*1018*/ 	.word	index@(.nv.constant0._ZN7cutlass13device_kernelINS_4gemm6kernel13GemmUniversalIN4cute5tupleIJiiiiEEENS1_10collective13CollectiveMmaINS1_37MainloopSm90TmaGmmaWarpSpecializedFP8ILi3ENS5_IJNS4_1CILi1EEENSA_ILi2EEESB_EEENS1_32KernelTmaWarpSpecializedPingpongEEENS5_IJNSA_ILi64EEENSA_ILi256EEESG_EEENS_12float_e4m3_tENS5_IJlSB_lEEESJ_SK_NS4_8TiledMMAINS4_8MMA_AtomIJNS4_4SM904GMMA31MMA_64x256x32_F32E4M3E4M3_SS_TNILNSO_7ScaleInE1ELSQ_1EEEEEENS4_6LayoutINS5_IJSB_SB_SB_EEENS5_IJNSA_ILi0EEESV_SV_EEEEENS5_IJNS4_10UnderscoreESY_SY_EEEEENS4_23SM90_TMA_LOAD_MULTICASTENS4_14ComposedLayoutINS4_7SwizzleILi2ELi4ELi3EEENS4_18smem_ptr_flag_bitsILi8EEENST_INS5_IJNSA_ILi8EEESG_EEENS5_IJSG_SB_EEEEEEEvNS4_8identityENS4_13SM90_TMA_LOADES1B_vS1C_EENS_8epilogue10collective6detail29Sm90TmaWarpSpecializedAdapterINS1G_15DefaultEpilogueISJ_SK_SK_NS1F_6thread17LinearCombinationISJ_Li1EffLNS1K_9ScaleType4KindE0ELNS_15FloatRoundStyleE2ESJ_EENS1_15EpilogueDefaultEEEEEvvEEEEvNT_6ParamsE)
        /*101c*/ 	.short	0x0210
        /*101e*/ 	.short	0x0470


	//----- nvinfo : EIATTR_SW_WAR
	.align		4
.L_38:
        /*1020*/ 	.byte	0x04, 0x36
        /*1022*/ 	.short	(.L_40 - .L_39)
.L_39:
        /*1024*/ 	.word	0x00000008
.L_40:


//--------------------- .nv.callgraph             --------------------------
	.section	.nv.callgraph,"",@"SHT_CUDA_CALLGRAPH"
	.align	4
	.sectionentsize	8
	.align		4
        /*0000*/ 	.word	0x00000000
	.align		4
        /*0004*/ 	.word	0xffffffff
	.align		4
        /*0008*/ 	.word	0x00000000
	.align		4
        /*000c*/ 	.word	0xfffffffe
	.align		4
        /*0010*/ 	.word	0x00000000
	.align		4
        /*0014*/ 	.word	0xfffffffd
	.align		4
        /*0018*/ 	.word	0x00000000
	.align		4
        /*001c*/ 	.word	0xfffffffc


//--------------------- .nv.constant4             --------------------------
	.section	.nv.constant4,"a",@progbits
	.align	8
	.align		8
.nv.constant4:
        /*0000*/ 	.dword	_ZN39_INTERNAL_c800eda5_4_k_cu_b482b174_28934cuda3std3__45__cpo5beginE
	.align		8
        /*0008*/ 	.dword	_ZN39_INTERNAL_c800eda5_4_k_cu_b482b174_28934cuda3std3__45__cpo3endE
	.align		8
        /*0010*/ 	.dword	_ZN39_INTERNAL_c800eda5_4_k_cu_b482b174_28934cuda3std3__45__cpo6cbeginE
	.align		8
        /*0018*/ 	.dword	_ZN39_INTERNAL_c800eda5_4_k_cu_b482b174_28934cuda3std3__45__cpo4cendE
	.align		8
        /*0020*/ 	.dword	_ZN39_INTERNAL_c800eda5_4_k_cu_b482b174_28934cuda3std3__441_GLOBAL__N__c800eda5_4_k_cu_b482b174_28936ignoreE
	.align		8
        /*0028*/ 	.dword	_ZN39_INTERNAL_c800eda5_4_k_cu_b482b174_28934cuda3std3__419piecewise_constructE
	.align		8
        /*0030*/ 	.dword	_ZN39_INTERNAL_c800eda5_4_k_cu_b482b174_28934cuda3std3__48in_placeE
	.align		8
        /*0038*/ 	.dword	_ZN39_INTERNAL_c800eda5_4_k_cu_b482b174_28934cuda3std6ranges3__45__cpo4swapE
	.align		8
        /*0040*/ 	.dword	_ZN39_INTERNAL_c800eda5_4_k_cu_b482b174_28934cuda3std6ranges3__45__cpo9iter_moveE
	.align		8
        /*0048*/ 	.dword	_ZN39_INTERNAL_c800eda5_4_k_cu_b482b174_28934cute7productE
	.align		8
        /*0050*/ 	.dword	_ZN39_INTERNAL_c800eda5_4_k_cu_b482b174_28934cute1_E


//--------------------- .text._ZN7cutlass13device_kernelINS_4gemm6kernel13GemmUniversalIN4cute5tupleIJiiiiEEENS1_10collective13CollectiveMmaINS1_37MainloopSm90TmaGmmaWarpSpecializedFP8ILi3ENS5_IJNS4_1CILi1EEENSA_ILi2EEESB_EEENS1_32KernelTmaWarpSpecializedPingpongEEENS5_IJNSA_ILi64EEENSA_ILi256EEESG_EEENS_12float_e4m3_tENS5_IJlSB_lEEESJ_SK_NS4_8TiledMMAINS4_8MMA_AtomIJNS4_4SM904GMMA31MMA_64x256x32_F32E4M3E4M3_SS_TNILNSO_7ScaleInE1ELSQ_1EEEEEENS4_6LayoutINS5_IJSB_SB_SB_EEENS5_IJNSA_ILi0EEESV_SV_EEEEENS5_IJNS4_10UnderscoreESY_SY_EEEEENS4_23SM90_TMA_LOAD_MULTICASTENS4_14ComposedLayoutINS4_7SwizzleILi2ELi4ELi3EEENS4_18smem_ptr_flag_bitsILi8EEENST_INS5_IJNSA_ILi8EEESG_EEENS5_IJSG_SB_EEEEEEEvNS4_8identityENS4_13SM90_TMA_LOADES1B_vS1C_EENS_8epilogue10collective6detail29Sm90TmaWarpSpecializedAdapterINS1G_15DefaultEpilogueISJ_SK_SK_NS1F_6thread17LinearCombinationISJ_Li1EffLNS1K_9ScaleType4KindE0ELNS_15FloatRoundStyleE2ESJ_EENS1_15EpilogueDefaultEEEEEvvEEEEvNT_6ParamsE --------------------------
	.section	.text._ZN7cutlass13device_kernelINS_4gemm6kernel13GemmUniversalIN4cute5tupleIJiiiiEEENS1_10collective13CollectiveMmaINS1_37MainloopSm90TmaGmmaWarpSpecializedFP8ILi3ENS5_IJNS4_1CILi1EEENSA_ILi2EEESB_EEENS1_32KernelTmaWarpSpecializedPingpongEEENS5_IJNSA_ILi64EEENSA_ILi256EEESG_EEENS_12float_e4m3_tENS5_IJlSB_lEEESJ_SK_NS4_8TiledMMAINS4_8MMA_AtomIJNS4_4SM904GMMA31MMA_64x256x32_F32E4M3E4M3_SS_TNILNSO_7ScaleInE1ELSQ_1EEEEEENS4_6LayoutINS5_IJSB_SB_SB_EEENS5_IJNSA_ILi0EEESV_SV_EEEEENS5_IJNS4_10UnderscoreESY_SY_EEEEENS4_23SM90_TMA_LOAD_MULTICASTENS4_14ComposedLayoutINS4_7SwizzleILi2ELi4ELi3EEENS4_18smem_ptr_flag_bitsILi8EEENST_INS5_IJNSA_ILi8EEESG_EEENS5_IJSG_SB_EEEEEEEvNS4_8identityENS4_13SM90_TMA_LOADES1B_vS1C_EENS_8epilogue10collective6detail29Sm90TmaWarpSpecializedAdapterINS1G_15DefaultEpilogueISJ_SK_SK_NS1F_6thread17LinearCombinationISJ_Li1EffLNS1K_9ScaleType4KindE0ELNS_15FloatRoundStyleE2ESJ_EENS1_15EpilogueDefaultEEEEEvvEEEEvNT_6ParamsE,"ax",@progbits
	.align	128
.text._ZN7cutlass13device_kernelINS_4gemm6kernel13GemmUniversalIN4cute5tupleIJiiiiEEENS1_10collective13CollectiveMmaINS1_37MainloopSm90TmaGmmaWarpSpecializedFP8ILi3ENS5_IJNS4_1CILi1EEENSA_ILi2EEESB_EEENS1_32KernelTmaWarpSpecializedPingpongEEENS5_IJNSA_ILi64EEENSA_ILi256EEESG_EEENS_12float_e4m3_tENS5_IJlSB_lEEESJ_SK_NS4_8TiledMMAINS4_8MMA_AtomIJNS4_4SM904GMMA31MMA_64x256x32_F32E4M3E4M3_SS_TNILNSO_7ScaleInE1ELSQ_1EEEEEENS4_6LayoutINS5_IJSB_SB_SB_EEENS5_IJNSA_ILi0EEESV_SV_EEEEENS5_IJNS4_10UnderscoreESY_SY_EEEEENS4_23SM90_TMA_LOAD_MULTICASTENS4_14ComposedLayoutINS4_7SwizzleILi2ELi4ELi3EEENS4_18smem_ptr_flag_bitsILi8EEENST_INS5_IJNSA_ILi8EEESG_EEENS5_IJSG_SB_EEEEEEEvNS4_8identityENS4_13SM90_TMA_LOADES1B_vS1C_EENS_8epilogue10collective6detail29Sm90TmaWarpSpecializedAdapterINS1G_15DefaultEpilogueISJ_SK_SK_NS1F_6thread17LinearCombinationISJ_Li1EffLNS1K_9ScaleType4KindE0ELNS_15FloatRoundStyleE2ESJ_EENS1_15EpilogueDefaultEEEEEvvEEEEvNT_6ParamsE:
        .type           _ZN7cutlass13device_kernelINS_4gemm6kernel13GemmUniversalIN4cute5tupleIJiiiiEEENS1_10collective13CollectiveMmaINS1_37MainloopSm90TmaGmmaWarpSpecializedFP8ILi3ENS5_IJNS4_1CILi1EEENSA_ILi2EEESB_EEENS1_32KernelTmaWarpSpecializedPingpongEEENS5_IJNSA_ILi64EEENSA_ILi256EEESG_EEENS_12float_e4m3_tENS5_IJlSB_lEEESJ_SK_NS4_8TiledMMAINS4_8MMA_AtomIJNS4_4SM904GMMA31MMA_64x256x32_F32E4M3E4M3_SS_TNILNSO_7ScaleInE1ELSQ_1EEEEEENS4_6LayoutINS5_IJSB_SB_SB_EEENS5_IJNSA_ILi0EEESV_SV_EEEEENS5_IJNS4_10UnderscoreESY_SY_EEEEENS4_23SM90_TMA_LOAD_MULTICASTENS4_14ComposedLayoutINS4_7SwizzleILi2ELi4ELi3EEENS4_18smem_ptr_flag_bitsILi8EEENST_INS5_IJNSA_ILi8EEESG_EEENS5_IJSG_SB_EEEEEEEvNS4_8identityENS4_13SM90_TMA_LOADES1B_vS1C_EENS_8epilogue10collective6detail29Sm90TmaWarpSpecializedAdapterINS1G_15DefaultEpilogueISJ_SK_SK_NS1F_6thread17LinearCombinationISJ_Li1EffLNS1K_9ScaleType4KindE0ELNS_15FloatRoundStyleE2ESJ_EENS1_15EpilogueDefaultEEEEEvvEEEEvNT_6ParamsE,@function
        .size           _ZN7cutlass13device_kernelINS_4gemm6kernel13GemmUniversalIN4cute5tupleIJiiiiEEENS1_10collective13CollectiveMmaINS1_37MainloopSm90TmaGmmaWarpSpecializedFP8ILi3ENS5_IJNS4_1CILi1EEENSA_ILi2EEESB_EEENS1_32KernelTmaWarpSpecializedPingpongEEENS5_IJNSA_ILi64EEENSA_ILi256EEESG_EEENS_12float_e4m3_tENS5_IJlSB_lEEESJ_SK_NS4_8TiledMMAINS4_8MMA_AtomIJNS4_4SM904GMMA31MMA_64x256x32_F32E4M3E4M3_SS_TNILNSO_7ScaleInE1ELSQ_1EEEEEENS4_6LayoutINS5_IJSB_SB_SB_EEENS5_IJNSA_ILi0EEESV_SV_EEEEENS5_IJNS4_10UnderscoreESY_SY_EEEEENS4_23SM90_TMA_LOAD_MULTICASTENS4_14ComposedLayoutINS4_7SwizzleILi2ELi4ELi3EEENS4_18smem_ptr_flag_bitsILi8EEENST_INS5_IJNSA_ILi8EEESG_EEENS5_IJSG_SB_EEEEEEEvNS4_8identityENS4_13SM90_TMA_LOADES1B_vS1C_EENS_8epilogue10collective6detail29Sm90TmaWarpSpecializedAdapterINS1G_15DefaultEpilogueISJ_SK_SK_NS1F_6thread17LinearCombinationISJ_Li1EffLNS1K_9ScaleType4KindE0ELNS_15FloatRoundStyleE2ESJ_EENS1_15EpilogueDefaultEEEEEvvEEEEvNT_6ParamsE,(.L_x_334 - _ZN7cutlass13device_kernelINS_4gemm6kernel13GemmUniversalIN4cute5tupleIJiiiiEEENS1_10collective13CollectiveMmaINS1_37MainloopSm90TmaGmmaWarpSpecializedFP8ILi3ENS5_IJNS4_1CILi1EEENSA_ILi2EEESB_EEENS1_32KernelTmaWarpSpecializedPingpongEEENS5_IJNSA_ILi64EEENSA_ILi256EEESG_EEENS_12float_e4m3_tENS5_IJlSB_lEEESJ_SK_NS4_8TiledMMAINS4_8MMA_AtomIJNS4_4SM904GMMA31MMA_64x256x32_F32E4M3E4M3_SS_TNILNSO_7ScaleInE1ELSQ_1EEEEEENS4_6LayoutINS5_IJSB_SB_SB_EEENS5_IJNSA_ILi0EEESV_SV_EEEEENS5_IJNS4_10UnderscoreESY_SY_EEEEENS4_23SM90_TMA_LOAD_MULTICASTENS4_14ComposedLayoutINS4_7SwizzleILi2ELi4ELi3EEENS4_18smem_ptr_flag_bitsILi8EEENST_INS5_IJNSA_ILi8EEESG_EEENS5_IJSG_SB_EEEEEEEvNS4_8identityENS4_13SM90_TMA_LOADES1B_vS1C_EENS_8epilogue10collective6detail29Sm90TmaWarpSpecializedAdapterINS1G_15DefaultEpilogueISJ_SK_SK_NS1F_6thread17LinearCombinationISJ_Li1EffLNS1K_9ScaleType4KindE0ELNS_15FloatRoundStyleE2ESJ_EENS1_15EpilogueDefaultEEEEEvvEEEEvNT_6ParamsE)
        .other          _ZN7cutlass13device_kernelINS_4gemm6kernel13GemmUniversalIN4cute5tupleIJiiiiEEENS1_10collective13CollectiveMmaINS1_37MainloopSm90TmaGmmaWarpSpecializedFP8ILi3ENS5_IJNS4_1CILi1EEENSA_ILi2EEESB_EEENS1_32KernelTmaWarpSpecializedPingpongEEENS5_IJNSA_ILi64EEENSA_ILi256EEESG_EEENS_12float_e4m3_tENS5_IJlSB_lEEESJ_SK_NS4_8TiledMMAINS4_8MMA_AtomIJNS4_4SM904GMMA31MMA_64x256x32_F32E4M3E4M3_SS_TNILNSO_7ScaleInE1ELSQ_1EEEEEENS4_6LayoutINS5_IJSB_SB_SB_EEENS5_IJNSA_ILi0EEESV_SV_EEEEENS5_IJNS4_10UnderscoreESY_SY_EEEEENS4_23SM90_TMA_LOAD_MULTICASTENS4_14ComposedLayoutINS4_7SwizzleILi2ELi4ELi3EEENS4_18smem_ptr_flag_bitsILi8EEENST_INS5_IJNSA_ILi8EEESG_EEENS5_IJSG_SB_EEEEEEEvNS4_8identityENS4_13SM90_TMA_LOADES1B_vS1C_EENS_8epilogue10collective6detail29Sm90TmaWarpSpecializedAdapterINS1G_15DefaultEpilogueISJ_SK_SK_NS1F_6thread17LinearCombinationISJ_Li1EffLNS1K_9ScaleType4KindE0ELNS_15FloatRoundStyleE2ESJ_EENS1_15EpilogueDefaultEEEEEvvEEEEvNT_6ParamsE,@"STO_CUDA_ENTRY STV_DEFAULT"
_ZN7cutlass13device_kernelINS_4gemm6kernel13GemmUniversalIN4cute5tupleIJiiiiEEENS1_10collective13CollectiveMmaINS1_37MainloopSm90TmaGmmaWarpSpecializedFP8ILi3ENS5_IJNS4_1CILi1EEENSA_ILi2EEESB_EEENS1_32KernelTmaWarpSpecializedPingpongEEENS5_IJNSA_ILi64EEENSA_ILi256EEESG_EEENS_12float_e4m3_tENS5_IJlSB_lEEESJ_SK_NS4_8TiledMMAINS4_8MMA_AtomIJNS4_4SM904GMMA31MMA_64x256x32_F32E4M3E4M3_SS_TNILNSO_7ScaleInE1ELSQ_1EEEEEENS4_6LayoutINS5_IJSB_SB_SB_EEENS5_IJNSA_ILi0EEESV_SV_EEEEENS5_IJNS4_10UnderscoreESY_SY_EEEEENS4_23SM90_TMA_LOAD_MULTICASTENS4_14ComposedLayoutINS4_7SwizzleILi2ELi4ELi3EEENS4_18smem_ptr_flag_bitsILi8EEENST_INS5_IJNSA_ILi8EEESG_EEENS5_IJSG_SB_EEEEEEEvNS4_8identityENS4_13SM90_TMA_LOADES1B_vS1C_EENS_8epilogue10collective6detail29Sm90TmaWarpSpecializedAdapterINS1G_15DefaultEpilogueISJ_SK_SK_NS1F_6thread17LinearCombinationISJ_Li1EffLNS1K_9ScaleType4KindE0ELNS_15FloatRoundStyleE2ESJ_EENS1_15EpilogueDefaultEEEEEvvEEEEvNT_6ParamsE:
[----:B------:R-:W0:Y:S02]  /*0000*/  LDC R1, c[0x0][0x28] ;  /* 0x00000a00ff017b82 */ /* 0x000e240000000800 */
[----:B0-----:R-:W-:Y:S01]  /*0010*/  VIADD R1, R1, 0xfffffef0 ;  /* 0xfffffef001017836 */ /* 0x001fe20000000000 */
[----:B------:R-:W0:Y:S01]  /*0020*/  S2R R2, SR_TID.X ;  /* 0x0000000000027919 */ /* 0x000e220000002100 */
[----:B------:R-:W-:Y:S01]  /*0030*/  ELECT P0, URZ, PT ;  /* 0x00000000003f782f */ /* 0x000fe20003800000 */
[----:B------:R-:W-:Y:S01]  /*0040*/  BSSY B0, `(.L_x_0) ;  /* 0x0000014000007945 */ /* 0x000fe20003800000 */
[--C-:B0-----:R-:W-:Y:S02]  /*0050*/  SHF.R.U32.HI R0, RZ, 0x5, R2.reuse ;  /* 0x00000005ff007819 */ /* 0x101fe40000011602 */
[----:B------:R-:W-:-:S03]  /*0060*/  SHF.R.U32.HI R5, RZ, 0x7, R2 ;  /* 0x00000007ff057819 */ /* 0x000fc60000011602 */
[----:B------:R-:W0:Y:S02]  /*0070*/  SHFL.IDX PT, R3, R0, RZ, 0x1f ;  /* 0x00001fff00037589 */ /* 0x000e2400000e0000 */
[----:B0-----:R-:W-:Y:S02]  /*0080*/  R2UR UR6, R3 ;  /* 0x00000000030672ca */ /* 0x001fe400000e0000 */
[----:B------:R0:W1:Y:S11]  /*0090*/  SHFL.IDX PT, R3, R5, RZ, 0x1f ;  /* 0x00001fff05037589 */ /* 0x00007600000e0000 */
[----:B------:R-:W-:-:S02]  /*00a0*/  USHF.R.S32.HI UR4, URZ, 0x1f, UR6 ;  /* 0x0000001f3f047899 */ /* 0x000fc40008011406 */
[----:B------:R-:W-:Y:S02]  /*00b0*/  ISETP.NE.OR P0, PT, RZ, UR6, !P0 ;  /* 0x00000006ff007c0c */ /* 0x000fe4000c705670 */
[----:B------:R-:W-:-:S04]  /*00c0*/  ULEA.HI UR4, UR4, UR6, URZ, 0x2 ;  /* 0x0000000604047291 */ /* 0x000fc8000f8f103f */
[----:B------:R-:W-:-:S04]  /*00d0*/  ULOP3.LUT UR4, UR4, 0xfffffffc, URZ, 0xc0, !UPT ;  /* 0xfffffffc04047892 */ /* 0x000fc8000f8ec03f */
[----:B------:R-:W-:-:S03]  /*00e0*/  UIADD3 UR6, UR6, -UR4, URZ ;  /* 0x8000000406067290 */ /* 0x000fc6000fffe03f */
[----:B01----:R-:W-:Y:S09]  /*00f0*/  @P0 BRA `(.L_x_1) ;  /* 0x0000000000200947 */ /* 0x003ff20003800000 */
[----:B------:R-:W-:Y:S02]  /*0100*/  ULDC.64 UR4, c[0x0][0x198] ;  /* 0x0000660000047ab9 */ /* 0x000fe40000000a00 */
[----:B------:R-:W-:Y:S02]  /*0110*/  UIADD3 UR8, UP0, UR4, 0xf0, URZ ;  /* 0x000000f004087890 */ /* 0x000fe4000ff1e03f */
[----:B------:R-:W-:Y:S02]  /*0120*/  UIADD3 UR4, UP1, UR4, 0x1f0, URZ ;  /* 0x000001f004047890 */ /* 0x000fe4000ff3e03f */
[----:B------:R-:W-:Y:S02]  /*0130*/  UIADD3.X UR9, URZ, UR5, URZ, UP0, !UPT ;  /* 0x000000053f097290 */ /* 0x000fe400087fe43f */
[----:B------:R-:W-:-:S07]  /*0140*/  UIADD3.X UR5, URZ, UR5, URZ, UP1, !UPT ;  /* 0x000000053f057290 */ /* 0x000fce0008ffe43f */
[----:B------:R0:W-:Y:S02]  /*0150*/  UTMACCTL.PF [UR8] ;  /* 0x00000000080079b9 */ /* 0x0001e40008040000 */
[----:B------:R0:W-:Y:S02]  /*0160*/  UTMACCTL.PF [UR4] ;  /* 0x00000000040079b9 */ /* 0x0001e40008040000 */
[----:B0-----:R-:W-:Y:S01]  /*0170*/  NOP ;  /* 0x0000000000007918 */ /* 0x001fe20000000000 */
.L_x_1:
[----:B------:R-:W-:Y:S05]  /*0180*/  BSYNC B0 ;  /* 0x0000000000007941 */ /* 0x000fea0003800000 */
.L_x_0:
[----:B------:R-:W0:Y:S01]  /*0190*/  SHFL.IDX PT, R6, R0, RZ, 0x1f ;  /* 0x00001fff00067589 */ /* 0x000e2200000e0000 */
[----:B------:R-:W-:Y:S01]  /*01a0*/  R2UR UR14, R3 ;  /* 0x00000000030e72ca */ /* 0x000fe200000e0000 */
[----:B------:R-:W-:-:S04]  /*01b0*/  UISETP.NE.AND UP0, UPT, UR6, 0x3, UPT ;  /* 0x000000030600788c */ /* 0x000fc8000bf05270 */
[----:B------:R-:W-:-:S08]  /*01c0*/  UISETP.EQ.OR UP0, UPT, UR6, URZ, !UP0 ;  /* 0x0000003f0600728c */ /* 0x000fd0000c702670 */
[----:B------:R-:W-:Y:S02]  /*01d0*/  UIADD3 UR12, UR14, -0x1, URZ ;  /* 0xffffffff0e0c7890 */ /* 0x000fe4000fffe03f */
[----:B------:R-:W-:Y:S02]  /*01e0*/  UISETP.EQ.AND UP0, UPT, UR14, URZ, UP0 ;  /* 0x0000003f0e00728c */ /* 0x000fe40008702270 */
[----:B------:R-:W-:Y:S02]  /*01f0*/  UISETP.GE.U32.AND UP1, UPT, UR12, 0x2, UPT ;  /* 0x000000020c00788c */ /* 0x000fe4000bf26070 */
[----:B------:R-:W-:Y:S01]  /*0200*/  USEL UR13, URZ, 0x1, !UP0 ;  /* 0x000000013f0d7887 */ /* 0x000fe2000c000000 */
[----:B0-----:R-:W-:-:S03]  /*0210*/  ISETP.NE.AND P0, PT, R6, RZ, PT ;  /* 0x000000ff0600720c */ /* 0x001fc60003f05270 */
[----:B------:R-:W-:-:S10]  /*0220*/  USEL UR13, UR13, 0x2, UP1 ;  /* 0x000000020d0d7887 */ /* 0x000fd40008800000 */
[----:B------:R-:W-:Y:S05]  /*0230*/  @P0 BRA `(.L_x_2) ;  /* 0x0000000000500947 */ /* 0x000fea0003800000 */
[----:B------:R-:W0:Y:S01]  /*0240*/  S2UR UR7, SR_CgaCtaId ;  /* 0x00000000000779c3 */ /* 0x000e220000008800 */
[----:B------:R-:W-:Y:S01]  /*0250*/  UMOV UR4, 0x400 ;  /* 0x0000040000047882 */ /* 0x000fe20000000000 */
[----:B------:R-:W-:Y:S01]  /*0260*/  UMOV UR5, 0x1 ;  /* 0x0000000100057882 */ /* 0x000fe20000000000 */
[----:B------:R-:W-:Y:S01]  /*0270*/  UMOV UR8, 0x2 ;  /* 0x0000000200087882 */ /* 0x000fe20000000000 */
[----:B------:R-:W-:Y:S01]  /*0280*/  ELECT P0, URZ, PT ;  /* 0x00000000003f782f */ /* 0x000fe20003800000 */
[----:B------:R-:W-:-:S04]  /*0290*/  UIADD3 UR8, -UR8, 0x100000, URZ ;  /* 0x0010000008087890 */ /* 0x000fc8000fffe13f */
[----:B------:R-:W-:Y:S02]  /*02a0*/  USHF.L.U32 UR9, UR8, 0xb, URZ ;  /* 0x0000000b08097899 */ /* 0x000fe4000800063f */
[----:B------:R-:W-:Y:S02]  /*02b0*/  USHF.L.U32 UR8, UR8, 0x1, URZ ;  /* 0x0000000108087899 */ /* 0x000fe4000800063f */
[----:B0-----:R-:W-:Y:S02]  /*02c0*/  ULEA UR7, UR7, UR4, 0x18 ;  /* 0x0000000407077291 */ /* 0x001fe4000f8ec03f */
[----:B------:R-:W-:-:S04]  /*02d0*/  UIADD3 UR4, -UR5, 0x100000, URZ ;  /* 0x0010000005047890 */ /* 0x000fc8000fffe13f */
[----:B------:R-:W-:Y:S02]  /*02e0*/  USHF.L.U32 UR5, UR4, 0xb, URZ ;  /* 0x0000000b04057899 */ /* 0x000fe4000800063f */
[----:B------:R-:W-:Y:S01]  /*02f0*/  USHF.L.U32 UR4, UR4, 0x1, URZ ;  /* 0x0000000104047899 */ /* 0x000fe2000800063f */
[----:B------:R-:W0:Y:S11]  /*0300*/  FENCE.VIEW.ASYNC.S ;  /* 0x00000000000073c6 */ /* 0x000e360000000000 */
[----:B0-----:R0:W1:Y:S01]  /*0310*/  SYNCS.EXCH.64 URZ, [UR7], UR4 ;  /* 0x00000004073f75b2 */ /* 0x0010620008000100 */
[----:B------:R0:W2:Y:S01]  /*0320*/  SYNCS.EXCH.64 URZ, [UR7+0x18], UR8 ;  /* 0x00001808073f75b2 */ /* 0x0000a20008000100 */
[----:B------:R0:W3:Y:S01]  /*0330*/  SYNCS.EXCH.64 URZ, [UR7+0x8], UR4 ;  /* 0x00000804073f75b2 */ /* 0x0000e20008000100 */
[----:B------:R0:W4:Y:S01]  /*0340*/  SYNCS.EXCH.64 URZ, [UR7+0x20], UR8 ;  /* 0x00002008073f75b2 */ /* 0x0001220008000100 */
[----:B------:R0:W0:Y:S01]  /*0350*/  SYNCS.EXCH.64 URZ, [UR7+0x10], UR4 ;  /* 0x00001004073f75b2 */ /* 0x0000220008000100 */
[----:B------:R0:W0:Y:S01]  /*0360*/  SYNCS.EXCH.64 URZ, [UR7+0x28], UR8 ;  /* 0x00002808073f75b2 */ /* 0x0000220008000100 */
[----:B------:R-:W-:Y:S01]  /*0370*/  NOP ;  /* 0x0000000000007918 */ /* 0x000fe20000000000 */
.L_x_2:
[----:B------:R-:W-:Y:S01]  /*0380*/  SHF.R.S32.HI R3, RZ, 0x1f, R2 ;  /* 0x0000001fff037819 */ /* 0x000fe20000011402 */
[----:B------:R-:W5:Y:S01]  /*0390*/  SHFL.IDX PT, R8, R0, RZ, 0x1f ;  /* 0x00001fff00087589 */ /* 0x000f6200000e0000 */
[----:B------:R-:W-:Y:S02]  /*03a0*/  ELECT P0, URZ, PT ;  /* 0x00000000003f782f */ /* 0x000fe40003800000 */
[----:B------:R-:W-:Y:S02]  /*03b0*/  SHF.R.S32.HI R9, RZ, 0x1f, R6 ;  /* 0x0000001fff097819 */ /* 0x000fe40000011406 */
[----:B------:R-:W-:Y:S02]  /*03c0*/  ELECT P1, URZ, PT ;  /* 0x00000000003f782f */ /* 0x000fe40003820000 */
[----:B------:R-:W-:Y:S01]  /*03d0*/  LEA.HI R3, R3, R2, RZ, 0x7 ;  /* 0x0000000203037211 */ /* 0x000fe200078f38ff */
[----:B------:R-:W1:Y:S01]  /*03e0*/  SHFL.IDX PT, R10, R0, RZ, 0x1f ;  /* 0x00001fff000a7589 */ /* 0x000e6200000e0000 */
[----:B------:R-:W-:Y:S01]  /*03f0*/  LEA.HI R9, R9, R6, RZ, 0x2 ;  /* 0x0000000609097211 */ /* 0x000fe200078f10ff */
[----:B------:R-:W2:Y:S01]  /*0400*/  S2UR UR15, SR_CTAID.X ;  /* 0x00000000000f79c3 */ /* 0x000ea20000002500 */
[----:B------:R-:W-:Y:S01]  /*0410*/  LOP3.LUT R3, R3, 0xffffff80, RZ, 0xc0, !PT ;  /* 0xffffff8003037812 */ /* 0x000fe200078ec0ff */
[----:B------:R-:W3:Y:S01]  /*0420*/  S2R R4, SR_CTAID.Y ;  /* 0x0000000000047919 */ /* 0x000ee20000002600 */
[----:B------:R-:W-:Y:S01]  /*0430*/  LOP3.LUT R9, R9, 0x3ffffffc, RZ, 0xc0, !PT ;  /* 0x3ffffffc09097812 */ /* 0x000fe200078ec0ff */
[----:B0-----:R-:W-:Y:S01]  /*0440*/  ULDC UR4, c[0x0][0x154] ;  /* 0x0000550000047ab9 */ /* 0x001fe20000000800 */
[----:B------:R-:W-:Y:S01]  /*0450*/  ULDC UR5, c[0x0][0x150] ;  /* 0x0000540000057ab9 */ /* 0x000fe20000000800 */
[----:B------:R-:W-:Y:S01]  /*0460*/  IMAD.IADD R3, R2, 0x1, -R3 ;  /* 0x0000000102037824 */ /* 0x000fe200078e0a03 */
[----:B------:R-:W-:Y:S01]  /*0470*/  UMOV UR9, 0x80 ;  /* 0x0000008000097882 */ /* 0x000fe20000000000 */
[----:B------:R-:W-:Y:S01]  /*0480*/  IMAD.IADD R6, R6, 0x1, -R9 ;  /* 0x0000000106067824 */ /* 0x000fe200078e0a09 */
[----:B------:R-:W0:Y:S01]  /*0490*/  LDC R15, c[0x0][0x148] ;  /* 0x00005200ff0f7b82 */ /* 0x000e220000000800 */
[----:B------:R-:W4:Y:S01]  /*04a0*/  SHFL.IDX PT, R9, R5, RZ, 0x1f ;  /* 0x00001fff05097589 */ /* 0x000f2200000e0000 */
[----:B------:R-:W-:Y:S01]  /*04b0*/  SHF.R.S32.HI R12, RZ, 0x1f, R3 ;  /* 0x0000001fff0c7819 */ /* 0x000fe20000011403 */
[----:B------:R-:W-:Y:S01]  /*04c0*/  NOP ;  /* 0x0000000000007918 */ /* 0x000fe20000000000 */
[----:B------:R-:W-:Y:S01]  /*04d0*/  NOP ;  /* 0x0000000000007918 */ /* 0x000fe20000000000 */
[----:B------:R-:W-:-:S02]  /*04e0*/  ISETP.NE.AND P4, PT, RZ, UR14, PT ;  /* 0x0000000eff007c0c */ /* 0x000fc4000bf85270 */
[----:B------:R-:W-:Y:S02]  /*04f0*/  LEA.HI R7, R12, R3, RZ, 0x3 ;  /* 0x000000030c077211 */ /* 0x000fe400078f18ff */
[----:B-----5:R-:W-:Y:S02]  /*0500*/  ISETP.NE.OR P0, PT, R8, RZ, !P0 ;  /* 0x000000ff0800720c */ /* 0x020fe40004705670 */
[--C-:B------:R-:W-:Y:S02]  /*0510*/  SHF.R.S32.HI R8, RZ, 0x3, R7.reuse ;  /* 0x00000003ff087819 */ /* 0x100fe40000011407 */
[----:B------:R-:W-:Y:S02]  /*0520*/  SHF.R.S32.HI R7, RZ, 0x1f, R7 ;  /* 0x0000001fff077819 */ /* 0x000fe40000011407 */
[----:B-1----:R-:W-:Y:S02]  /*0530*/  ISETP.NE.OR P1, PT, R10, RZ, !P1 ;  /* 0x000000ff0a00720c */ /* 0x002fe40004f25670 */
[----:B------:R-:W-:-:S04]  /*0540*/  LEA.HI R7, R7, R8, RZ, 0x2 ;  /* 0x0000000807077211 */ /* 0x000fc800078f10ff */
[----:B------:R-:W-:Y:S01]  /*0550*/  LOP3.LUT R7, R7, 0xfffffffc, RZ, 0xc0, !PT ;  /* 0xfffffffc07077812 */ /* 0x000fe200078ec0ff */
[----:B------:R-:W-:Y:S01]  /*0560*/  VOTEU.ALL UP1, P0 ;  /* 0x00000000003f7886 */ /* 0x000fe20000020000 */
[----:B------:R-:W-:Y:S01]  /*0570*/  VOTEU.ALL UP0, P0 ;  /* 0x00000000003f7886 */ /* 0x000fe20000000000 */
[----:B---3--:R-:W-:Y:S02]  /*0580*/  I2FP.F32.U32 R0, R4 ;  /* 0x0000000400007245 */ /* 0x008fe40000201000 */
[----:B------:R-:W-:Y:S01]  /*0590*/  IMAD.IADD R7, R8, 0x1, -R7 ;  /* 0x0000000108077824 */ /* 0x000fe200078e0a07 */
[----:B------:R-:W1:Y:S01]  /*05a0*/  @!UP1 S2UR UR8, SR_CgaCtaId ;  /* 0x00000000000899c3 */ /* 0x000e620000008800 */
[----:B------:R-:W-:Y:S01]  /*05b0*/  VOTEU.ALL UP2, P1 ;  /* 0x00000000003f7886 */ /* 0x000fe20000840000 */
[----:B------:R-:W-:Y:S01]  /*05c0*/  @!UP1 UMOV UR7, 0x400 ;  /* 0x0000040000079882 */ /* 0x000fe20000000000 */
[----:B------:R-:W-:Y:S01]  /*05d0*/  IMAD R6, R6, 0x4, R7 ;  /* 0x0000000406067824 */ /* 0x000fe200078e0207 */
[----:B------:R-:W-:Y:S01]  /*05e0*/  VOTEU.ALL UP3, P1 ;  /* 0x00000000003f7886 */ /* 0x000fe20000860000 */
[----:B------:R-:W-:Y:S01]  /*05f0*/  VOTEU.ALL UP4, P1 ;  /* 0x00000000003f7886 */ /* 0x000fe20000880000 */
[----:B------:R-:W-:Y:S01]  /*0600*/  @!UP2 UMOV UR10, 0x400 ;  /* 0x00000400000aa882 */ /* 0x000fe20000000000 */
[----:B------:R-:W-:Y:S01]  /*0610*/  IMAD.SHL.U32 R7, R6, 0x4, RZ ;  /* 0x0000000406077824 */ /* 0x000fe200078e00ff */
[----:B------:R-:W3:Y:S01]  /*0620*/  @!UP2 S2UR UR11, SR_CgaCtaId ;  /* 0x00000000000ba9c3 */ /* 0x000ee20000008800 */
[----:B------:R-:W-:Y:S01]  /*0630*/  VOTEU.ALL UP5, P1 ;  /* 0x00000000003f7886 */ /* 0x000fe200008a0000 */
[----:B----4-:R-:W-:-:S02]  /*0640*/  R2UR UR17, R9 ;  /* 0x00000000091172ca */ /* 0x010fc400000e0000 */
[----:B------:R-:W-:Y:S01]  /*0650*/  LOP3.LUT R11, R6, 0xc, R7, 0x78, !PT ;  /* 0x0000000c060b7812 */ /* 0x000fe200078e7807 */
[----:B------:R-:W-:Y:S01]  /*0660*/  FMUL R7, R0, UR4 ;  /* 0x0000000400077c20 */ /* 0x000fe20008400000 */
[----:B--2---:R-:W-:Y:S01]  /*0670*/  I2FP.F32.U32 R0, UR15 ;  /* 0x0000000f00007c45 */ /* 0x004fe20008201000 */
[----:B------:R-:W-:Y:S01]  /*0680*/  UMOV UR4, 0x20 ;  /* 0x0000002000047882 */ /* 0x000fe20000000000 */
[----:B------:R-:W2:Y:S01]  /*0690*/  LDC R8, c[0x0][0x140] ;  /* 0x00005000ff087b82 */ /* 0x000ea20000000800 */
[----:B------:R4:W-:Y:S02]  /*06a0*/  STL [R1+0x78], R11 ;  /* 0x0000780b01007387 */ /* 0x0009e40000100800 */
[----:B------:R-:W-:Y:S01]  /*06b0*/  FMUL R0, R0, UR5 ;  /* 0x0000000500007c20 */ /* 0x000fe20008400000 */
[----:B------:R-:W5:Y:S01]  /*06c0*/  F2I.U32.TRUNC.NTZ R7, R7 ;  /* 0x0000000700077305 */ /* 0x000f62000020f000 */
[----:B------:R-:W-:-:S04]  /*06d0*/  @!UP1 UIADD3 UR4, -UR4, 0x100000, URZ ;  /* 0x0010000004049890 */ /* 0x000fc8000fffe13f */
[----:B------:R-:W-:Y:S02]  /*06e0*/  @!UP1 USHF.L.U32 UR5, UR4, 0xb, URZ ;  /* 0x0000000b04059899 */ /* 0x000fe4000800063f */
[----:B------:R-:W-:Y:S01]  /*06f0*/  @!UP1 USHF.L.U32 UR4, UR4, 0x1, URZ ;  /* 0x0000000104049899 */ /* 0x000fe2000800063f */
[----:B------:R-:W4:Y:S01]  /*0700*/  LDC R6, c[0x0][0x144] ;  /* 0x00005100ff067b82 */ /* 0x000f220000000800 */
[----:B-1----:R-:W-:Y:S02]  /*0710*/  @!UP1 ULEA UR7, UR8, UR7, 0x18 ;  /* 0x0000000708079291 */ /* 0x002fe4000f8ec03f */
[----:B------:R-:W-:-:S04]  /*0720*/  @!UP2 UIADD3 UR8, -UR9, 0x100000, URZ ;  /* 0x001000000908a890 */ /* 0x000fc8000fffe13f */
[----:B------:R-:W-:Y:S02]  /*0730*/  @!UP2 USHF.L.U32 UR9, UR8, 0xb, URZ ;  /* 0x0000000b0809a899 */ /* 0x000fe4000800063f */
[----:B------:R-:W-:Y:S01]  /*0740*/  @!UP2 USHF.L.U32 UR8, UR8, 0x1, URZ ;  /* 0x000000010808a899 */ /* 0x000fe2000800063f */
[----:B------:R-:W1:Y:S01]  /*0750*/  F2I.U32.TRUNC.NTZ R0, R0 ;  /* 0x0000000000007305 */ /* 0x000e62000020f000 */
[----:B------:R-:W-:Y:S01]  /*0760*/  VOTEU.ALL UP1, P0 ;  /* 0x00000000003f7886 */ /* 0x000fe20000020000 */
[----:B------:R-:W-:Y:S01]  /*0770*/  LOP3.LUT P0, RZ, R3, 0x7, RZ, 0xc0, !PT ;  /* 0x0000000703ff7812 */ /* 0x000fe2000780c0ff */
[----:B---3--:R-:W-:Y:S01]  /*0780*/  @!UP2 ULEA UR10, UR11, UR10, 0x18 ;  /* 0x0000000a0b0aa291 */ /* 0x008fe2000f8ec03f */
[----:B------:R-:W-:Y:S01]  /*0790*/  VOTEU.ALL UP2, P1 ;  /* 0x00000000003f7886 */ /* 0x000fe20000840000 */
[----:B-----5:R-:W-:Y:S01]  /*07a0*/  IMAD.MOV R16, RZ, RZ, -R7 ;  /* 0x000000ffff107224 */ /* 0x020fe200078e0a07 */
[----:B------:R-:W-:Y:S01]  /*07b0*/  ISETP.LT.U32.AND P0, PT, R11, 0x2, !P0 ;  /* 0x000000020b00780c */ /* 0x000fe20004701070 */
[----:B------:R-:W3:Y:S02]  /*07c0*/  FENCE.VIEW.ASYNC.S ;  /* 0x00000000000073c6 */ /* 0x000ee40000000000 */
[----:B---3--:R3:W3:Y:S01]  /*07d0*/  @!UP0 SYNCS.EXCH.64 URZ, [UR7+0x60], UR4 ;  /* 0x00006004073f85b2 */ /* 0x0086e20008000100 */
[----:B--2---:R-:W-:Y:S01]  /*07e0*/  ISETP.EQ.U32.AND P2, PT, R8, 0x1, PT ;  /* 0x000000010800780c */ /* 0x004fe20003f42070 */
[----:B-1----:R-:W-:-:S02]  /*07f0*/  IMAD.MOV R7, RZ, RZ, -R0 ;  /* 0x000000ffff077224 */ /* 0x002fc400078e0a00 */
[----:B0-----:R-:W-:Y:S02]  /*0800*/  IMAD R0, R15, R16, R4 ;  /* 0x000000100f007224 */ /* 0x001fe400078e0204 */
[----:B----4-:R-:W-:-:S03]  /*0810*/  IMAD R14, R6, R7, UR15 ;  /* 0x0000000f060e7e24 */ /* 0x010fc6000f8e0207 */
[----:B------:R-:W-:Y:S01]  /*0820*/  ISETP.NE.AND P1, PT, R0, R11, PT ;  /* 0x0000000b0000720c */ /* 0x000fe20003f25270 */
[----:B------:R0:W1:Y:S01]  /*0830*/  @!UP1 SYNCS.EXCH.64 URZ, [UR7+0x68], UR4 ;  /* 0x00006804073f95b2 */ /* 0x0000620008000100 */
[----:B------:R-:W-:Y:S02]  /*0840*/  NOP ;  /* 0x0000000000007918 */ /* 0x000fe40000000000 */
[----:B------:R-:W-:-:S04]  /*0850*/  ISETP.EQ.OR P1, PT, R14, RZ, !P1 ;  /* 0x000000ff0e00720c */ /* 0x000fc80004f22670 */
[----:B------:R-:W-:Y:S01]  /*0860*/  PLOP3.LUT P0, PT, P0, P1, PT, 0x80, 0x0 ;  /* 0x000000000000781c */ /* 0x000fe20000703070 */
[----:B------:R0:W2:Y:S01]  /*0870*/  @!UP2 SYNCS.EXCH.64 URZ, [UR10+0x40], UR8 ;  /* 0x000040080a3fa5b2 */ /* 0x0000a20008000100 */
[----:B------:R0:W4:Y:S01]  /*0880*/  @!UP3 SYNCS.EXCH.64 URZ, [UR10+0x48], UR8 ;  /* 0x000048080a3fb5b2 */ /* 0x0001220008000100 */
[----:B------:R0:W0:Y:S01]  /*0890*/  @!UP4 SYNCS.EXCH.64 URZ, [UR10+0x50], UR8 ;  /* 0x000050080a3fc5b2 */ /* 0x0000220008000100 */
[----:B------:R0:W0:Y:S01]  /*08a0*/  @!UP5 SYNCS.EXCH.64 URZ, [UR10+0x58], UR8 ;  /* 0x000058080a3fd5b2 */ /* 0x0000220008000100 */
[----:B------:R-:W-:Y:S01]  /*08b0*/  NOP ;  /* 0x0000000000007918 */ /* 0x000fe20000000000 */
[----:B---3--:R-:W-:Y:S07]  /*08c0*/  @!P2 BRA `(.L_x_3) ;  /* 0x000000000008a947 */ /* 0x008fee0003800000 */
[----:B012-4-:R-:W-:Y:S01]  /*08d0*/  UCGABAR_ARV ;  /* 0x00000000000079c7 */ /* 0x017fe20008000000 */
[----:B------:R-:W-:Y:S05]  /*08e0*/  BRA `(.L_x_4) ;  /* 0x0000000000047947 */ /* 0x000fea0003800000 */
.L_x_3:
[----:B012-4-:R-:W-:Y:S01]  /*08f0*/  NOP ;  /* 0x0000000000007918 */ /* 0x017fe20000000000 */
.L_x_4:
[----:B------:R-:W-:Y:S01]  /*0900*/  ULDC.64 UR4, c[0x0][0x598] ;  /* 0x0001660000047ab9 */ /* 0x000fe20000000a00 */
[----:B------:R-:W-:Y:S01]  /*0910*/  ULDC.64 UR22, c[0x0][0x208] ;  /* 0x0000820000167ab9 */ /* 0x000fe20000000a00 */
[----:B------:R-:W-:-:S04]  /*0920*/  ISETP.NE.U32.AND P1, PT, RZ, UR4, PT ;  /* 0x00000004ff007c0c */ /* 0x000fc8000bf25070 */
[----:B------:R-:W-:-:S13]  /*0930*/  ISETP.NE.AND.EX P1, PT, RZ, UR5, PT, P1 ;  /* 0x00000005ff007c0c */ /* 0x000fda000bf25310 */
[----:B------:R-:W-:Y:S05]  /*0940*/  @!P1 BRA `(.L_x_5) ;  /* 0x0000000000209947 */ /* 0x000fea0003800000 */
[----:B------:R-:W0:Y:S02]  /*0950*/  LDC.64 R6, c[0x0][0x598] ;  /* 0x00016600ff067b82 */ /* 0x000e240000000a00 */
[----:B0-----:R-:W2:Y:S02]  /*0960*/  LDG.E.64 R6, desc[UR22][R6.64] ;  /* 0x0000001606067981 */ /* 0x001ea4000c1e1b00 */
[----:B--2---:R-:W-:-:S04]  /*0970*/  ISETP.NE.U32.AND P1, PT, R6, RZ, PT ;  /* 0x000000ff0600720c */ /* 0x004fc80003f25070 */
[----:B------:R-:W-:-:S13]  /*0980*/  ISETP.NE.AND.EX P1, PT, R7, RZ, PT, P1 ;  /* 0x000000ff0700720c */ /* 0x000fda0003f25310 */
[----:B------:R-:W-:Y:S05]  /*0990*/  @!P1 BRA `(.L_x_5) ;  /* 0x00000000000c9947 */ /* 0x000fea0003800000 */
[----:B------:R-:W2:Y:S02]  /*09a0*/  LD.E R6, desc[UR22][R6.64] ;  /* 0x0000001606067980 */ /* 0x000ea4000c101900 */
[----:B--2---:R-:W-:Y:S01]  /*09b0*/  R2UR UR24, R6 ;  /* 0x00000000061872ca */ /* 0x004fe200000e0000 */
[----:B------:R-:W-:-:S14]  /*09c0*/  BRA `(.L_x_6) ;  /* 0x0000000000247947 */ /* 0x000fdc0003800000 */
.L_x_5:
[----:B------:R-:W-:Y:S02]  /*09d0*/  ULDC.64 UR4, c[0x0][0x588] ;  /* 0x0001620000047ab9 */ /* 0x000fe40000000a00 */
[----:B------:R-:W-:-:S04]  /*09e0*/  ISETP.NE.U32.AND P1, PT, RZ, UR4, PT ;  /* 0x00000004ff007c0c */ /* 0x000fc8000bf25070 */
[----:B------:R-:W-:-:S13]  /*09f0*/  ISETP.NE.AND.EX P1, PT, RZ, UR5, PT, P1 ;  /* 0x00000005ff007c0c */ /* 0x000fda000bf25310 */
[----:B------:R-:W-:Y:S05]  /*0a00*/  @!P1 BRA `(.L_x_7) ;  /* 0x0000000000109947 */ /* 0x000fea0003800000 */
[----:B------:R-:W0:Y:S02]  /*0a10*/  LDC.64 R6, c[0x0][0x588] ;  /* 0x00016200ff067b82 */ /* 0x000e240000000a00 */
[----:B0-----:R-:W2:Y:S02]  /*0a20*/  LDG.E R6, desc[UR22][R6.64] ;  /* 0x0000001606067981 */ /* 0x001ea4000c1e1900 */
[----:B--2---:R-:W-:Y:S01]  /*0a30*/  R2UR UR24, R6 ;  /* 0x00000000061872ca */ /* 0x004fe200000e0000 */
[----:B------:R-:W-:-:S14]  /*0a40*/  BRA `(.L_x_6) ;  /* 0x0000000000047947 */ /* 0x000fdc0003800000 */
.L_x_7:
[----:B------:R-:W-:-:S05]  /*0a50*/  ULDC UR24, c[0x0][0x580] ;  /* 0x0001600000187ab9 */ /* 0x000fca0000000800 */
.L_x_6:
[----:B------:R-:W-:Y:S02]  /*0a60*/  ULDC.64 UR4, c[0x0][0x5a0] ;  /* 0x0001680000047ab9 */ /* 0x000fe40000000a00 */
        /* <DEDUP_REMOVED lines=11> */
.L_x_8:
        /* <DEDUP_REMOVED lines=8> */
.L_x_10:
[----:B------:R-:W-:-:S05]  /*0ba0*/  ULDC UR25, c[0x0][0x584] ;  /* 0x0001610000197ab9 */ /* 0x000fca0000000800 */
.L_x_9:
[----:B------:R-:W0:Y:S01]  /*0bb0*/  LDC R0, c[0x0][0x65c] ;  /* 0x00019700ff007b82 */ /* 0x000e220000000800 */
[----:B------:R-:W-:Y:S01]  /*0bc0*/  IMAD.U32 R6, RZ, RZ, UR15 ;  /* 0x0000000fff067e24 */ /* 0x000fe2000f8e00ff */
[----:B------:R-:W-:Y:S01]  /*0bd0*/  UISETP.NE.AND UP0, UPT, UR14, 0x2, UPT ;  /* 0x000000020e00788c */ /* 0x000fe2000bf05270 */
[----:B------:R-:W-:Y:S01]  /*0be0*/  IMAD.MOV.U32 R7, RZ, RZ, RZ ;  /* 0x000000ffff077224 */ /* 0x000fe200078e00ff */
[----:B------:R-:W-:Y:S01]  /*0bf0*/  ULDC UR7, c[0x0][0x28c] ;  /* 0x0000a30000077ab9 */ /* 0x000fe20000000800 */
[----:B------:R-:W-:Y:S01]  /*0c00*/  UMOV UR5, URZ ;  /* 0x0000003f00057c82 */ /* 0x000fe20008000000 */
[----:B------:R-:W-:Y:S02]  /*0c10*/  UIADD3 UR7, UR7, 0x3f, URZ ;  /* 0x0000003f07077890 */ /* 0x000fe4000fffe03f */
[----:B------:R-:W-:Y:S01]  /*0c20*/  PLOP3.LUT P1, PT, PT, PT, UP0, 0x80, 0x0 ;  /* 0x000000000000781c */ /* 0x000fe20003f2f008 */
[----:B------:R-:W-:Y:S01]  /*0c30*/  UMOV UR4, URZ ;  /* 0x0000003f00047c82 */ /* 0x000fe20008000000 */
[----:B------:R-:W-:Y:S01]  /*0c40*/  USHF.R.S32.HI UR10, URZ, 0x1f, UR7 ;  /* 0x0000001f3f0a7899 */ /* 0x000fe20008011407 */
[----:B------:R-:W-:-:S03]  /*0c50*/  ULDC.64 UR18, c[0x0][0x650] ;  /* 0x0001940000127ab9 */ /* 0x000fc60000000a00 */
[----:B------:R-:W-:-:S04]  /*0c60*/  ULEA.HI UR10, UR10, UR7, URZ, 0x6 ;  /* 0x000000070a0a7291 */ /* 0x000fc8000f8f303f */
[----:B------:R-:W-:Y:S01]  /*0c70*/  USHF.R.S32.HI UR14, URZ, 0x6, UR10 ;  /* 0x000000063f0e7899 */ /* 0x000fe2000801140a */
[----:B0-----:R-:W-:-:S13]  /*0c80*/  ISETP.NE.AND P3, PT, R0, 0x1, PT ;  /* 0x000000010000780c */ /* 0x001fda0003f65270 */
[----:B------:R-:W0:Y:S01]  /*0c90*/  @P3 LDC R9, c[0x0][0x10] ;  /* 0x00000400ff093b82 */ /* 0x000e220000000800 */
[----:B------:R-:W-:-:S07]  /*0ca0*/  @P3 IMAD.MOV.U32 R5, RZ, RZ, RZ ;  /* 0x000000ffff053224 */ /* 0x000fce00078e00ff */
[----:B------:R-:W1:Y:S01]  /*0cb0*/  @!P3 LDC R11, c[0x0][0xc] ;  /* 0x00000300ff0bbb82 */ /* 0x000e620000000800 */
[----:B------:R-:W-:Y:S01]  /*0cc0*/  ULDC UR8, c[0x0][0xc] ;  /* 0x0000030000087ab9 */ /* 0x000fe20000000800 */
[----:B------:R-:W-:Y:S01]  /*0cd0*/  ULDC UR9, c[0x0][0x10] ;  /* 0x0000040000097ab9 */ /* 0x000fe20000000800 */
[----:B------:R-:W-:Y:S01]  /*0ce0*/  ULDC UR7, c[0x0][0x14] ;  /* 0x0000050000077ab9 */ /* 0x000fe20000000800 */
[----:B------:R-:W-:-:S04]  /*0cf0*/  UIMAD.WIDE.U32 UR8, UR8, UR9, URZ ;  /* 0x00000009080872a5 */ /* 0x000fc8000f8e003f */
[----:B------:R-:W-:Y:S01]  /*0d00*/  UIMAD.WIDE.U32 UR20, UR8, UR7, URZ ;  /* 0x00000007081472a5 */ /* 0x000fe2000f8e003f */
[----:B0-----:R-:W-:Y:S01]  /*0d10*/  @P3 IMAD.WIDE.U32 R8, R9, UR15, R4 ;  /* 0x0000000f09083c25 */ /* 0x001fe2000f8e0004 */
[----:B------:R-:W-:-:S03]  /*0d20*/  UIMAD UR15, UR9, UR7, URZ ;  /* 0x00000007090f72a4 */ /* 0x000fc6000f8e023f */
[----:B------:R-:W-:Y:S01]  /*0d30*/  @P3 IMAD.MOV.U32 R13, RZ, RZ, R8 ;  /* 0x000000ffff0d3224 */ /* 0x000fe200078e0008 */
[----:B------:R-:W-:Y:S01]  /*0d40*/  UIADD3 UR15, UR21, UR15, URZ ;  /* 0x0000000f150f7290 */ /* 0x000fe2000fffe03f */
[----:B-1----:R-:W-:-:S04]  /*0d50*/  @!P3 IMAD.WIDE.U32 R6, R4, R11, R6 ;  /* 0x0000000b0406b225 */ /* 0x002fc800078e0006 */
[----:B------:R-:W-:Y:S02]  /*0d60*/  @P3 IMAD.MOV.U32 R11, RZ, RZ, RZ ;  /* 0x000000ffff0b3224 */ /* 0x000fe400078e00ff */
[----:B------:R-:W-:Y:S02]  /*0d70*/  @!P3 IMAD.MOV.U32 R13, RZ, RZ, R6 ;  /* 0x000000ffff0db224 */ /* 0x000fe400078e0006 */
[----:B------:R-:W-:Y:S02]  /*0d80*/  @P3 IMAD.IADD R10, R9, 0x1, R11 ;  /* 0x00000001090a3824 */ /* 0x000fe400078e020b */
[----:B------:R-:W-:Y:S01]  /*0d90*/  @!P3 IMAD.MOV.U32 R10, RZ, RZ, R7 ;  /* 0x000000ffff0ab224 */ /* 0x000fe200078e0007 */
[----:B------:R0:W-:Y:S01]  /*0da0*/  STL [R1+0x80], R13 ;  /* 0x0000800d01007387 */ /* 0x0001e20000100800 */
[----:B------:R-:W-:Y:S02]  /*0db0*/  IMAD.MOV.U32 R17, RZ, RZ, R13 ;  /* 0x000000ffff117224 */ /* 0x000fe400078e000d */
[----:B------:R-:W-:Y:S01]  /*0dc0*/  IMAD.MOV.U32 R22, RZ, RZ, R10 ;  /* 0x000000ffff167224 */ /* 0x000fe200078e000a */
[----:B------:R0:W-:Y:S01]  /*0dd0*/  STL [R1+0x7c], R10 ;  /* 0x00007c0a01007387 */ /* 0x0001e20000100800 */
[----:B------:R-:W-:Y:S05]  /*0de0*/  @P1 BRA `(.L_x_11) ;  /* 0x0000000000281947 */ /* 0x000fea0003800000 */
[----:B------:R-:W-:Y:S01]  /*0df0*/  IADD3 R17, P1, R17, UR20, RZ ;  /* 0x0000001411117c10 */ /* 0x000fe2000ff3e0ff */
[----:B------:R-:W-:Y:S02]  /*0e00*/  UISETP.GE.U32.AND UP0, UPT, UR14, 0x3, UPT ;  /* 0x000000030e00788c */ /* 0x000fe4000bf06070 */
[----:B------:R-:W-:Y:S01]  /*0e10*/  UIMAD.WIDE.U32 UR4, UR14, -0x55555555, URZ ;  /* 0xaaaaaaab0e0478a5 */ /* 0x000fe2000f8e003f */
[----:B------:R-:W-:Y:S01]  /*0e20*/  IADD3.X R22, R22, UR15, RZ, P1, !PT ;  /* 0x0000000f16167c10 */ /* 0x000fe20008ffe4ff */
[----:B------:R1:W-:Y:S02]  /*0e30*/  STL [R1+0x80], R17 ;  /* 0x0000801101007387 */ /* 0x0003e40000100800 */
[----:B------:R-:W-:Y:S02]  /*0e40*/  USHF.R.U32.HI UR5, URZ, 0x1, UR5 ;  /* 0x000000013f057899 */ /* 0x000fe40008011605 */
[----:B------:R1:W-:Y:S01]  /*0e50*/  STL [R1+0x7c], R22 ;  /* 0x00007c1601007387 */ /* 0x0003e20000100800 */
[----:B------:R-:W-:-:S02]  /*0e60*/  UMOV UR4, URZ ;  /* 0x0000003f00047c82 */ /* 0x000fc40008000000 */
[----:B------:R-:W-:Y:S02]  /*0e70*/  @UP0 ULOP3.LUT UR4, UR5, 0x1, URZ, 0xc0, !UPT ;  /* 0x0000000105040892 */ /* 0x000fe4000f8ec03f */
[----:B------:R-:W-:-:S12]  /*0e80*/  UIMAD UR5, UR5, -0x3, UR14 ;  /* 0xfffffffd050578a4 */ /* 0x000fd8000f8e020e */
.L_x_11:
[----:B------:R-:W-:Y:S01]  /*0e90*/  IMAD.MOV.U32 R8, RZ, RZ, -0x1 ;  /* 0xffffffffff087424 */ /* 0x000fe200078e00ff */
[----:B------:R-:W-:Y:S01]  /*0ea0*/  ISETP.GE.U32.AND P1, PT, R17, UR18, PT ;  /* 0x0000001211007c0c */ /* 0x000fe2000bf26070 */
[----:B------:R-:W-:Y:S01]  /*0eb0*/  IMAD.MOV.U32 R6, RZ, RZ, -0x1 ;  /* 0xffffffffff067424 */ /* 0x000fe200078e00ff */
[----:B------:R-:W-:Y:S01]  /*0ec0*/  PRMT R0, RZ, 0x7610, R0 ;  /* 0x00007610ff007816 */ /* 0x000fe20000000000 */
[----:B------:R-:W-:Y:S01]  /*0ed0*/  IMAD.MOV.U32 R7, RZ, RZ, -0x1 ;  /* 0xffffffffff077424 */ /* 0x000fe200078e00ff */
[----:B------:R2:W-:Y:S01]  /*0ee0*/  STL [R1+0x84], R8 ;  /* 0x0000840801007387 */ /* 0x0005e20000100800 */
[----:B------:R-:W-:-:S03]  /*0ef0*/  ISETP.GE.U32.AND.EX P1, PT, R22, UR19, PT, P1 ;  /* 0x0000001316007c0c */ /* 0x000fc6000bf26110 */
[----:B------:R2:W-:Y:S04]  /*0f00*/  STL [R1+0x74], R6 ;  /* 0x0000740601007387 */ /* 0x0005e80000100800 */
[----:B------:R2:W-:Y:S06]  /*0f10*/  STL [R1+0x88], R7 ;  /* 0x0000880701007387 */ /* 0x0005ec0000100800 */
[----:B------:R-:W-:Y:S05]  /*0f20*/  @P1 BRA `(.L_x_12) ;  /* 0x0000000400381947 */ /* 0x000fea0003800000 */
[----:B------:R-:W3:Y:S01]  /*0f30*/  LDC.64 R18, c[0x0][0x628] ;  /* 0x00018a00ff127b82 */ /* 0x000ee20000000a00 */
[----:B--2---:R-:W-:Y:S02]  /*0f40*/  IMAD.MOV.U32 R6, RZ, RZ, R17 ;  /* 0x000000ffff067224 */ /* 0x004fe400078e0011 */
[----:B------:R-:W-:-:S05]  /*0f50*/  IMAD.MOV.U32 R7, RZ, RZ, R22 ;  /* 0x000000ffff077224 */ /* 0x000fca00078e0016 */
[----:B------:R-:W2:Y:S08]  /*0f60*/  LDC R0, c[0x0][0x630] ;  /* 0x00018c00ff007b82 */ /* 0x000eb00000000800 */
[----:B------:R-:W4:Y:S01]  /*0f70*/  LDC.64 R20, c[0x0][0x620] ;  /* 0x00018800ff147b82 */ /* 0x000f220000000a00 */
[----:B---3--:R-:W-:-:S04]  /*0f80*/  ISETP.NE.U32.AND P1, PT, R18, RZ, PT ;  /* 0x000000ff1200720c */ /* 0x008fc80003f25070 */
[----:B------:R-:W-:-:S13]  /*0f90*/  ISETP.NE.AND.EX P1, PT, R19, RZ, PT, P1 ;  /* 0x000000ff1300720c */ /* 0x000fda0003f25310 */
[----:B--2-4-:R-:W-:Y:S05]  /*0fa0*/  @!P1 BRA `(.L_x_13) ;  /* 0x0000000000289947 */ /* 0x014fea0003800000 */
[----:B------:R-:W2:Y:S02]  /*0fb0*/  LDC R11, c[0x0][0x634] ;  /* 0x00018d00ff0b7b82 */ /* 0x000ea40000000800 */
[----:B--2---:R-:W-:-:S05]  /*0fc0*/  IADD3 R11, P1, R17, R11, RZ ;  /* 0x0000000b110b7210 */ /* 0x004fca0007f3e0ff */
[----:B0-----:R-:W-:-:S04]  /*0fd0*/  IMAD.X R13, RZ, RZ, R22, P1 ;  /* 0x000000ffff0d7224 */ /* 0x001fc800008e0616 */
[----:B------:R-:W-:-:S04]  /*0fe0*/  IMAD.WIDE.U32 R6, R13, R18, RZ ;  /* 0x000000120d067225 */ /* 0x000fc800078e00ff */
[----:B------:R-:W-:-:S04]  /*0ff0*/  IMAD.WIDE.U32 R8, P1, R11, R19, R6 ;  /* 0x000000130b087225 */ /* 0x000fc80007820006 */
[----:B------:R-:W-:-:S04]  /*1000*/  IMAD.WIDE.U32 R6, R11, R18, RZ ;  /* 0x000000120b067225 */ /* 0x000fc800078e00ff */
[----:B------:R-:W-:Y:S01]  /*1010*/  IMAD.X R11, RZ, RZ, RZ, P1 ;  /* 0x000000ffff0b7224 */ /* 0x000fe200008e06ff */
[----:B------:R-:W-:Y:S01]  /*1020*/  IADD3 RZ, P1, R7, R8, RZ ;  /* 0x0000000807ff7210 */ /* 0x000fe20007f3e0ff */
[----:B------:R-:W-:-:S04]  /*1030*/  IMAD.MOV.U32 R10, RZ, RZ, R9 ;  /* 0x000000ffff0a7224 */ /* 0x000fc800078e0009 */
[----:B------:R-:W-:-:S08]  /*1040*/  IMAD.WIDE.U32.X R6, R13, R19, R10, P1 ;  /* 0x000000130d067225 */ /* 0x000fd000008e040a */
.L_x_13:
[-CC-:B------:R-:W-:Y:S01]  /*1050*/  SHF.R.U64 R27, R6, R0.reuse, R7.reuse ;  /* 0x00000000061b7219 */ /* 0x180fe20000001207 */
[----:B------:R-:W2:Y:S01]  /*1060*/  LDC.64 R24, c[0x0][0x640] ;  /* 0x00019000ff187b82 */ /* 0x000ea20000000a00 */
[----:B------:R-:W-:Y:S01]  /*1070*/  SHF.R.U32.HI R0, RZ, R0, R7 ;  /* 0x00000000ff007219 */ /* 0x000fe20000011607 */
[----:B------:R-:W-:Y:S01]  /*1080*/  IMAD.MOV.U32 R6, RZ, RZ, R17 ;  /* 0x000000ffff067224 */ /* 0x000fe200078e0011 */
[----:B------:R-:W-:-:S05]  /*1090*/  IADD3 R9, P1, RZ, -R27, RZ ;  /* 0x8000001bff097210 */ /* 0x000fca0007f3e0ff */
[----:B------:R-:W3:Y:S01]  /*10a0*/  LDC R8, c[0x0][0x618] ;  /* 0x00018600ff087b82 */ /* 0x000ee20000000800 */
[----:B------:R-:W-:-:S04]  /*10b0*/  IMAD.X R7, RZ, RZ, ~R0, P1 ;  /* 0x000000ffff077224 */ /* 0x000fc800008e0e00 */
[-C--:B------:R-:W-:Y:S02]  /*10c0*/  IMAD R0, R7, R20.reuse, RZ ;  /* 0x0000001407007224 */ /* 0x080fe400078e02ff */
[----:B------:R-:W-:Y:S01]  /*10d0*/  IMAD.MOV.U32 R7, RZ, RZ, R22 ;  /* 0x000000ffff077224 */ /* 0x000fe200078e0016 */
[----:B------:R-:W4:Y:S01]  /*10e0*/  LDC R11, c[0x0][0x608] ;  /* 0x00018200ff0b7b82 */ /* 0x000f220000000800 */
[----:B-1----:R-:W-:Y:S02]  /*10f0*/  IMAD.MOV.U32 R22, RZ, RZ, 0x1 ;  /* 0x00000001ff167424 */ /* 0x002fe400078e00ff */
[----:B------:R-:W-:-:S04]  /*1100*/  IMAD.WIDE.U32 R6, R9, R20, R6 ;  /* 0x0000001409067225 */ /* 0x000fc800078e0006 */
[----:B------:R-:W-:Y:S01]  /*1110*/  IMAD R9, R9, R21, R0 ;  /* 0x0000001509097224 */ /* 0x000fe200078e0200 */
[----:B------:R-:W1:Y:S01]  /*1120*/  LDC R23, c[0x0][0x658] ;  /* 0x00019600ff177b82 */ /* 0x000e620000000800 */
[----:B--2---:R-:W-:Y:S01]  /*1130*/  ISETP.NE.U32.AND P1, PT, R24, RZ, PT ;  /* 0x000000ff1800720c */ /* 0x004fe20003f25070 */
[----:B------:R-:W-:Y:S02]  /*1140*/  IMAD.MOV.U32 R0, RZ, RZ, -0x1 ;  /* 0xffffffffff007424 */ /* 0x000fe400078e00ff */
[----:B------:R-:W-:Y:S01]  /*1150*/  IMAD.IADD R7, R7, 0x1, R9 ;  /* 0x0000000107077824 */ /* 0x000fe200078e0209 */
[----:B------:R-:W-:-:S03]  /*1160*/  ISETP.NE.AND.EX P1, PT, R25, RZ, PT, P1 ;  /* 0x000000ff1900720c */ /* 0x000fc60003f25310 */
[----:B------:R-:W2:Y:S01]  /*1170*/  LDC R21, c[0x0][0x600] ;  /* 0x00018000ff157b82 */ /* 0x000ea20000000800 */
[-CC-:B---3--:R-:W-:Y:S02]  /*1180*/  SHF.R.U64 R19, R6, R8.reuse, R7.reuse ;  /* 0x0000000806137219 */ /* 0x188fe40000001207 */
[----:B------:R-:W-:-:S05]  /*1190*/  SHF.R.U32.HI R6, RZ, R8, R7 ;  /* 0x00000008ff067219 */ /* 0x000fca0000011607 */
[----:B------:R-:W3:Y:S01]  /*11a0*/  LDC R18, c[0x0][0x648] ;  /* 0x00019200ff127b82 */ /* 0x000ee20000000800 */
[-CC-:B----4-:R-:W-:Y:S02]  /*11b0*/  SHF.R.U64 R28, R19, R11.reuse, R6.reuse ;  /* 0x0000000b131c7219 */ /* 0x190fe40000001206 */
[----:B------:R-:W-:-:S05]  /*11c0*/  SHF.R.U32.HI R6, RZ, R11, R6 ;  /* 0x0000000bff067219 */ /* 0x000fca0000011606 */
[----:B------:R-:W4:Y:S01]  /*11d0*/  LDC R20, c[0x0][0x638] ;  /* 0x00018e00ff147b82 */ /* 0x000f220000000800 */
[-CC-:B-1----:R-:W-:Y:S02]  /*11e0*/  SHF.R.U64 R30, R28, R23.reuse, R6.reuse ;  /* 0x000000171c1e7219 */ /* 0x182fe40000001206 */
[-C--:B------:R-:W-:Y:S02]  /*11f0*/  SHF.L.U32 R0, R0, R23.reuse, RZ ;  /* 0x0000001700007219 */ /* 0x080fe400000006ff */
[----:B------:R-:W-:Y:S01]  /*1200*/  SHF.R.U32.HI R7, RZ, R23, R6 ;  /* 0x00000017ff077219 */ /* 0x000fe20000011606 */
[----:B------:R-:W-:Y:S01]  /*1210*/  IMAD.MOV.U32 R6, RZ, RZ, R30 ;  /* 0x000000ffff067224 */ /* 0x000fe200078e001e */
[----:B0-----:R-:W-:Y:S01]  /*1220*/  LOP3.LUT R13, RZ, R0, RZ, 0x33, !PT ;  /* 0x00000000ff0d7212 */ /* 0x001fe200078e33ff */
[----:B------:R-:W0:Y:S01]  /*1230*/  LDC R26, c[0x0][0x610] ;  /* 0x00018400ff1a7b82 */ /* 0x000e220000000800 */
[----:B------:R-:W-:Y:S05]  /*1240*/  @!P1 BRA `(.L_x_14) ;  /* 0x0000000000289947 */ /* 0x000fea0003800000 */
[----:B------:R-:W1:Y:S02]  /*1250*/  LDC R11, c[0x0][0x64c] ;  /* 0x00019300ff0b7b82 */ /* 0x000e640000000800 */
[----:B-1----:R-:W-:-:S05]  /*1260*/  IADD3 R11, P1, R30, R11, RZ ;  /* 0x0000000b1e0b7210 */ /* 0x002fca0007f3e0ff */
[----:B------:R-:W-:-:S04]  /*1270*/  IMAD.X R17, RZ, RZ, R7, P1 ;  /* 0x000000ffff117224 */ /* 0x000fc800008e0607 */
[----:B------:R-:W-:-:S04]  /*1280*/  IMAD.WIDE.U32 R6, R17, R24, RZ ;  /* 0x0000001811067225 */ /* 0x000fc800078e00ff */
[----:B------:R-:W-:-:S04]  /*1290*/  IMAD.WIDE.U32 R8, P1, R11, R25, R6 ;  /* 0x000000190b087225 */ /* 0x000fc80007820006 */
[----:B------:R-:W-:-:S04]  /*12a0*/  IMAD.WIDE.U32 R6, R11, R24, RZ ;  /* 0x000000180b067225 */ /* 0x000fc800078e00ff */
[----:B------:R-:W-:Y:S01]  /*12b0*/  IMAD.X R11, RZ, RZ, RZ, P1 ;  /* 0x000000ffff0b7224 */ /* 0x000fe200008e06ff */
[----:B------:R-:W-:Y:S01]  /*12c0*/  IADD3 RZ, P1, R7, R8, RZ ;  /* 0x0000000807ff7210 */ /* 0x000fe20007f3e0ff */
[----:B------:R-:W-:-:S04]  /*12d0*/  IMAD.MOV.U32 R10, RZ, RZ, R9 ;  /* 0x000000ffff0a7224 */ /* 0x000fc800078e0009 */
[----:B------:R-:W-:-:S08]  /*12e0*/  IMAD.WIDE.U32.X R6, R17, R25, R10, P1 ;  /* 0x0000001911067225 */ /* 0x000fd000008e040a */
.L_x_14:
[----:B---3--:R-:W-:Y:S01]  /*12f0*/  SHF.R.U64 R5, R6, R18, R7 ;  /* 0x0000001206057219 */ /* 0x008fe20000001207 */
[----:B--2---:R-:W-:Y:S01]  /*1300*/  VIADD R6, R21, 0xffffffff ;  /* 0xffffffff15067836 */ /* 0x004fe20000000000 */
[----:B------:R-:W-:Y:S01]  /*1310*/  SHF.L.U32 R0, R22, R23, RZ ;  /* 0x0000001716007219 */ /* 0x000fe200000006ff */
[----:B------:R-:W-:Y:S01]  /*1320*/  @P3 IMAD R14, R15, R16, R4 ;  /* 0x000000100f0e3224 */ /* 0x000fe200078e0204 */
[----:B------:R-:W-:Y:S01]  /*1330*/  LOP3.LUT R13, R28, R13, RZ, 0xc0, !PT ;  /* 0x0000000d1c0d7212 */ /* 0x000fe200078ec0ff */
[----:B------:R-:W-:-:S04]  /*1340*/  IMAD.MOV R7, RZ, RZ, -R5 ;  /* 0x000000ffff077224 */ /* 0x000fc800078e0a05 */
[----:B------:R-:W-:Y:S01]  /*1350*/  IMAD R13, R0, R5, R13 ;  /* 0x00000005000d7224 */ /* 0x000fe200078e020d */
[----:B------:R-:W-:Y:S01]  /*1360*/  LOP3.LUT R5, R19, R6, RZ, 0xc0, !PT ;  /* 0x0000000613057212 */ /* 0x000fe200078ec0ff */
[----:B----4-:R-:W-:Y:S02]  /*1370*/  IMAD R0, R7, R20, R30 ;  /* 0x0000001407007224 */ /* 0x010fe400078e021e */
[----:B------:R-:W-:Y:S02]  /*1380*/  IMAD.MOV.U32 R6, RZ, RZ, 0x1 ;  /* 0x00000001ff067424 */ /* 0x000fe400078e00ff */
[----:B0-----:R-:W-:Y:S02]  /*1390*/  IMAD R4, R13, R26, R14 ;  /* 0x0000001a0d047224 */ /* 0x001fe400078e020e */
[----:B------:R-:W-:Y:S01]  /*13a0*/  IMAD R5, R0, R21, R5 ;  /* 0x0000001500057224 */ /* 0x000fe200078e0205 */
[----:B------:R-:W-:-:S04]  /*13b0*/  PRMT R0, R6, 0x7610, R0 ;  /* 0x0000761006007816 */ /* 0x000fc80000000000 */
[----:B------:R-:W-:Y:S02]  /*13c0*/  SEL R6, R5, R4, !P3 ;  /* 0x0000000405067207 */ /* 0x000fe40005800000 */
[----:B------:R-:W-:-:S03]  /*13d0*/  SEL R4, R4, R5, !P3 ;  /* 0x0000000504047207 */ /* 0x000fc60005800000 */
[----:B------:R3:W-:Y:S04]  /*13e0*/  STL [R1+0x88], R6 ;  /* 0x0000880601007387 */ /* 0x0007e80000100800 */
[----:B------:R3:W-:Y:S04]  /*13f0*/  STL [R1+0x74], R27 ;  /* 0x0000741b01007387 */ /* 0x0007e80000100800 */
[----:B------:R3:W-:Y:S02]  /*1400*/  STL [R1+0x84], R4 ;  /* 0x0000840401007387 */ /* 0x0007e40000100800 */
.L_x_12:
[----:B------:R-:W-:Y:S05]  /*1410*/  @!P2 BRA `(.L_x_15) ;  /* 0x00000000000ca947 */ /* 0x000fea0003800000 */
[----:B------:R-:W-:Y:S01]  /*1420*/  UCGABAR_WAIT ;  /* 0x0000000000007dc7 */ /* 0x000fe20008000000 */
[----:B------:R-:W-:Y:S01]  /*1430*/  CCTL.IVALL ;  /* 0x00000000ff00798f */ /* 0x000fe20002000000 */
[----:B------:R-:W-:Y:S05]  /*1440*/  BRA `(.L_x_16) ;  /* 0x0000000000047947 */ /* 0x000fea0003800000 */
.L_x_15:
[----:B------:R-:W-:Y:S06]  /*1450*/  BAR.SYNC.DEFER_BLOCKING 0x0 ;  /* 0x0000000000007b1d */ /* 0x000fec0000010000 */
.L_x_16:
[----:B------:R-:W-:Y:S05]  /*1460*/  @!P4 BRA `(.L_x_17) ;  /* 0x000000d800e4c947 */ /* 0x000fea0003800000 */
[----:B------:R-:W-:-:S06]  /*1470*/  UISETP.GT.U32.AND UP0, UPT, UR12, 0x1, UPT ;  /* 0x000000010c00788c */ /* 0x000fcc000bf04070 */
[----:B------:R-:W-:-:S13]  /*1480*/  PLOP3.LUT P1, PT, PT, PT, UP0, 0x80, 0x0 ;  /* 0x000000000000781c */ /* 0x000fda0003f2f008 */
[----:B------:R-:W-:Y:S05]  /*1490*/  @P1 EXIT ;  /* 0x000000000000194d */ /* 0x000fea0003800000 */
.L_x_18:
[----:B------:R-:W-:-:S08]  /*14a0*/  NOP ;  /* 0x0000000000007918 */ /* 0x000fd00000000000 */
[----:B------:R-:W4:Y:S02]  /*14b0*/  USETMAXREG.TRY_ALLOC.CTAPOOL UP0, 0xe8 ;  /* 0x000000e8000079c8 */ /* 0x000f240008000600 */
[----:B----4-:R-:W-:-:S13]  /*14c0*/  PLOP3.LUT P1, PT, PT, PT, UP0, 0x80, 0x0 ;  /* 0x000000000000781c */ /* 0x010fda0003f2f008 */
[----:B------:R-:W-:Y:S05]  /*14d0*/  @!P1 BRA `(.L_x_18) ;  /* 0xfffffffc00f09947 */ /* 0x000fea000383ffff */
[----:B------:R-:W-:-:S13]  /*14e0*/  LOP3.LUT P1, RZ, R0, 0xff, RZ, 0xc0, !PT ;  /* 0x000000ff00ff7812 */ /* 0x000fda000782c0ff */
[----:B------:R-:W-:Y:S05]  /*14f0*/  @!P1 EXIT ;  /* 0x000000000000994d */ /* 0x000fea0003800000 */
[----:B------:R-:W4:Y:S01]  /*1500*/  S2UR UR6, SR_CgaCtaId ;  /* 0x00000000000679c3 */ /* 0x000f220000008800 */
[CC--:B------:R-:W-:Y:S01]  /*1510*/  LEA.HI R0, R12.reuse, R3.reuse, RZ, 0x2 ;  /* 0x000000030c007211 */ /* 0x0c0fe200078f10ff */
[----:B------:R-:W-:Y:S01]  /*1520*/  UIADD3 UR7, UR17, -0x1, URZ ;  /* 0xffffffff11077890 */ /* 0x000fe2000fffe03f */
[----:B------:R-:W-:Y:S01]  /*1530*/  LEA.HI R3, R12, R3, RZ, 0x5 ;  /* 0x000000030c037211 */ /* 0x000fe200078f28ff */
[----:B------:R-:W-:Y:S01]  /*1540*/  UMOV UR12, 0x400 ;  /* 0x00000400000c7882 */ /* 0x000fe20000000000 */
[--C-:B------:R-:W-:Y:S01]  /*1550*/  SHF.R.S32.HI R2, RZ, 0x2, R0.reuse ;  /* 0x00000002ff027819 */ /* 0x100fe20000011400 */
[----:B------:R-:W-:Y:S01]  /*1560*/  UISETP.LT.AND UP0, UPT, UR14, 0x1, UPT ;  /* 0x000000010e00788c */ /* 0x000fe2000bf01270 */
[----:B------:R-:W-:Y:S01]  /*1570*/  SHF.R.S32.HI R5, RZ, 0x1f, R0 ;  /* 0x0000001fff057819 */ /* 0x000fe20000011400 */
[----:B------:R-:W-:Y:S02]  /*1580*/  ULOP3.LUT UR29, UR13, 0x1, URZ, 0xfc, !UPT ;  /* 0x000000010d1d7892 */ /* 0x000fe4000f8efc3f */
[----:B------:R-:W-:Y:S01]  /*1590*/  USEL UR16, UR14, 0x1, UP0 ;  /* 0x000000010e107887 */ /* 0x000fe20008000000 */
[----:B------:R-:W-:Y:S01]  /*15a0*/  LEA.HI R5, R5, R2, RZ, 0x3 ;  /* 0x0000000205057211 */ /* 0x000fe200078f18ff */
[----:B------:R-:W-:-:S02]  /*15b0*/  UISETP.NE.AND UP0, UPT, UR7, URZ, UPT ;  /* 0x0000003f0700728c */ /* 0x000fc4000bf05270 */
[----:B------:R-:W-:Y:S01]  /*15c0*/  USHF.L.U32 UR28, UR14, 0x1, URZ ;  /* 0x000000010e1c7899 */ /* 0x000fe2000800063f */
[----:B------:R-:W-:Y:S01]  /*15d0*/  LOP3.LUT R5, R5, 0xfffffff8, RZ, 0xc0, !PT ;  /* 0xfffffff805057812 */ /* 0x000fe200078ec0ff */
[----:B------:R-:W-:Y:S02]  /*15e0*/  UIADD3 UR16, -UR16, UR14, URZ ;  /* 0x0000000e10107290 */ /* 0x000fe4000fffe13f */
[----:B------:R-:W-:Y:S02]  /*15f0*/  USEL UR31, URZ, 0x1, UP0 ;  /* 0x000000013f1f7887 */ /* 0x000fe40008000000 */
[----:B------:R-:W-:Y:S01]  /*1600*/  IMAD.IADD R2, R2, 0x1, -R5 ;  /* 0x0000000102027824 */ /* 0x000fe200078e0a05 */
[----:B------:R-:W-:Y:S01]  /*1610*/  SHF.R.S32.HI R5, RZ, 0x5, R3 ;  /* 0x00000005ff057819 */ /* 0x000fe20000011403 */
[----:B----4-:R-:W-:-:S03]  /*1620*/  ULEA UR12, UR6, UR12, 0x18 ;  /* 0x0000000c060c7291 */ /* 0x010fc6000f8ec03f */
[--C-:B------:R-:W-:Y:S01]  /*1630*/  SHF.R.S32.HI R3, RZ, 0x1f, R2.reuse ;  /* 0x0000001fff037819 */ /* 0x100fe20000011402 */
[----:B------:R-:W-:Y:S01]  /*1640*/  USHF.L.U32 UR6, UR7, 0x3, URZ ;  /* 0x0000000307067899 */ /* 0x000fe2000800063f */
[C-C-:B------:R-:W-:Y:S01]  /*1650*/  IMAD R0, R5.reuse, -0x10, -R2.reuse ;  /* 0xfffffff005007824 */ /* 0x140fe200078e0a02 */
[----:B------:R-:W-:Y:S02]  /*1660*/  UIADD3 UR27, UR12, 0x40, URZ ;  /* 0x000000400c1b7890 */ /* 0x000fe4000fffe03f */
[----:B------:R-:W-:Y:S01]  /*1670*/  ULOP3.LUT UR6, UR6, 0x8, URZ, 0xc0, !UPT ;  /* 0x0000000806067892 */ /* 0x000fe2000f8ec03f */
[----:B------:R-:W-:Y:S01]  /*1680*/  IMAD.WIDE R2, R5, 0x10, R2 ;  /* 0x0000001005027825 */ /* 0x000fe200078e0202 */
[----:B------:R-:W-:Y:S02]  /*1690*/  ULEA UR17, UR17, UR27, 0x3 ;  /* 0x0000001b11117291 */ /* 0x000fe4000f8e183f */
[----:B------:R-:W-:Y:S02]  /*16a0*/  ULOP3.LUT UR32, UR6, 0x8, URZ, 0x3c, !UPT ;  /* 0x0000000806207892 */ /* 0x000fe4000f8e3c3f */
[----:B------:R-:W-:-:S03]  /*16b0*/  ULOP3.LUT UR18, UR6, 0x18, URZ, 0x3c, !UPT ;  /* 0x0000001806127892 */ /* 0x000fc6000f8e3c3f */
[----:B------:R-:W-:Y:S02]  /*16c0*/  ULDC UR6, c[0x0][0x284] ;  /* 0x0000a10000067ab9 */ /* 0x000fe40000000800 */
[----:B------:R-:W-:-:S05]  /*16d0*/  VIADD R0, R0, UR6 ;  /* 0x0000000600007c36 */ /* 0x000fca0008000000 */
[----:B------:R4:W-:Y:S04]  /*16e0*/  STL [R1+0x8c], R0 ;  /* 0x00008c0001007387 */ /* 0x0009e80000100800 */
[----:B------:R4:W-:Y:S02]  /*16f0*/  STL.64 [R1+0x90], R2 ;  /* 0x0000900201007387 */ /* 0x0009e40000100a00 */
.L_x_301:
[----:B----4-:R-:W-:Y:S01]  /*1700*/  IMAD.U32 R0, RZ, RZ, UR31 ;  /* 0x0000001fff007e24 */ /* 0x010fe2000f8e00ff */
[----:B0-2---:R-:W4:Y:S01]  /*1710*/  LDC R2, c[0x0][0x28c] ;  /* 0x0000a300ff027b82 */ /* 0x005f220000000800 */
[----:B------:R-:W-:Y:S01]  /*1720*/  UMOV UR6, URZ ;  /* 0x0000003f00067c82 */ /* 0x000fe20008000000 */
[----:B------:R-:W-:Y:S02]  /*1730*/  UMOV UR19, UR5 ;  /* 0x0000000500137c82 */ /* 0x000fe40008000000 */
[----:B------:R-:W-:-:S04]  /*1740*/  SHF.L.U32 R0, R0, 0x1f, RZ ;  /* 0x0000001f00007819 */ /* 0x000fc800000006ff */
[----:B------:R-:W5:Y:S01]  /*1750*/  SYNCS.PHASECHK.TRANS64.TRYWAIT P1, [UR17+-0x8], R0 ;  /* 0xfffff800ff0075a7 */ /* 0x000f620008020151 */
[----:B----4-:R-:W-:Y:S01]  /*1760*/  ISETP.GE.AND P2, PT, R2, 0x1, PT ;  /* 0x000000010200780c */ /* 0x010fe20003f46270 */
[----:B-1---5:R-:W-:-:S12]  /*1770*/  @!P1 BRA `(.L_x_19) ;  /* 0x000000e8003c9947 */ /* 0x022fd80003800000 */
.L_x_322:
[----:B------:R0:W-:Y:S01]  /*1780*/  STL [R1+0x70], RZ ;  /* 0x000070ff01007387 */ /* 0x0001e20000100800 */
[----:B------:R-:W-:Y:S01]  /*1790*/  UMOV UR7, URZ ;  /* 0x0000003f00077c82 */ /* 0x000fe20008000000 */
[----:B------:R-:W-:Y:S01]  /*17a0*/  UMOV UR8, URZ ;  /* 0x0000003f00087c82 */ /* 0x000fe20008000000 */
[----:B----4-:R-:W-:Y:S01]  /*17b0*/  IMAD.MOV.U32 R0, RZ, RZ, RZ ;  /* 0x000000ffff007224 */ /* 0x010fe200078e00ff */
[----:B------:R4:W-:Y:S01]  /*17c0*/  STL [R1+0x6c], RZ ;  /* 0x00006cff01007387 */ /* 0x0009e20000100800 */
[----:B------:R-:W-:Y:S02]  /*17d0*/  CS2R R2, SRZ ;  /* 0x0000000000027805 */ /* 0x000fe4000001ff00 */
[----:B---3--:R-:W-:Y:S02]  /*17e0*/  CS2R R4, SRZ ;  /* 0x0000000000047805 */ /* 0x008fe4000001ff00 */
[----:B--2---:R-:W-:Y:S01]  /*17f0*/  CS2R R6, SRZ ;  /* 0x0000000000067805 */ /* 0x004fe2000001ff00 */
[----:B------:R4:W-:Y:S01]  /*1800*/  STL [R1+0x68], RZ ;  /* 0x000068ff01007387 */ /* 0x0009e20000100800 */
[----:B------:R-:W-:-:S02]  /*1810*/  CS2R R8, SRZ ;  /* 0x0000000000087805 */ /* 0x000fc4000001ff00 */
[----:B0-----:R-:W-:Y:S02]  /*1820*/  CS2R R10, SRZ ;  /* 0x00000000000a7805 */ /* 0x001fe4000001ff00 */
[----:B------:R-:W-:Y:S01]  /*1830*/  CS2R R12, SRZ ;  /* 0x00000000000c7805 */ /* 0x000fe2000001ff00 */
[----:B------:R4:W-:Y:S01]  /*1840*/  STL [R1+0x64], RZ ;  /* 0x000064ff01007387 */ /* 0x0009e20000100800 */
[----:B------:R-:W-:Y:S02]  /*1850*/  CS2R R14, SRZ ;  /* 0x00000000000e7805 */ /* 0x000fe4000001ff00 */
[----:B-1----:R-:W-:Y:S02]  /*1860*/  CS2R R16, SRZ ;  /* 0x0000000000107805 */ /* 0x002fe4000001ff00 */
[----:B------:R-:W-:Y:S01]  /*1870*/  CS2R R18, SRZ ;  /* 0x0000000000127805 */ /* 0x000fe2000001ff00 */
[----:B------:R4:W-:Y:S01]  /*1880*/  STL [R1+0x60], RZ ;  /* 0x000060ff01007387 */ /* 0x0009e20000100800 */
[----:B------:R-:W-:-:S02]  /*1890*/  CS2R R20, SRZ ;  /* 0x0000000000147805 */ /* 0x000fc4000001ff00 */
[----:B------:R-:W-:Y:S02]  /*18a0*/  CS2R R22, SRZ ;  /* 0x0000000000167805 */ /* 0x000fe4000001ff00 */
[----:B------:R-:W-:Y:S01]  /*18b0*/  CS2R R152, SRZ ;  /* 0x0000000000987805 */ /* 0x000fe2000001ff00 */
[----:B------:R4:W-:Y:S01]  /*18c0*/  STL [R1+0x5c], RZ ;  /* 0x00005cff01007387 */ /* 0x0009e20000100800 */
[----:B------:R-:W-:Y:S02]  /*18d0*/  CS2R R154, SRZ ;  /* 0x00000000009a7805 */ /* 0x000fe4000001ff00 */
[----:B------:R-:W-:Y:S02]  /*18e0*/  CS2R R156, SRZ ;  /* 0x00000000009c7805 */ /* 0x000fe4000001ff00 */
        /* <DEDUP_REMOVED lines=46> */
[----:B------:R-:W-:Y:S01]  /*1bd0*/  CS2R R226, SRZ ;  /* 0x0000000000e27805 */ /* 0x000fe2000001ff00 */
[----:B------:R-:W-:Y:S01]  /*1be0*/  IMAD.U32 R228, RZ, RZ, UR4 ;  /* 0x00000004ffe47e24 */ /* 0x000fe2000f8e00ff */
[----:B------:R-:W-:Y:S01]  /*1bf0*/  CS2R R24, SRZ ;  /* 0x0000000000187805 */ /* 0x000fe2000001ff00 */
[----:B------:R4:W-:Y:S01]  /*1c00*/  STL [R1+0x28], RZ ;  /* 0x000028ff01007387 */ /* 0x0009e20000100800 */
[----:B------:R-:W-:Y:S02]  /*1c10*/  CS2R R26, SRZ ;  /* 0x00000000001a7805 */ /* 0x000fe4000001ff00 */
[----:B------:R-:W-:-:S02]  /*1c20*/  CS2R R28, SRZ ;  /* 0x00000000001c7805 */ /* 0x000fc4000001ff00 */
[----:B------:R-:W-:Y:S01]  /*1c30*/  CS2R R30, SRZ ;  /* 0x00000000001e7805 */ /* 0x000fe2000001ff00 */
[----:B------:R4:W-:Y:S01]  /*1c40*/  STL [R1+0x24], RZ ;  /* 0x000024ff01007387 */ /* 0x0009e20000100800 */
[----:B------:R-:W-:Y:S02]  /*1c50*/  CS2R R32, SRZ ;  /* 0x0000000000207805 */ /* 0x000fe4000001ff00 */
[----:B------:R-:W-:Y:S02]  /*1c60*/  CS2R R34, SRZ ;  /* 0x0000000000227805 */ /* 0x000fe4000001ff00 */
        /* <DEDUP_REMOVED lines=33> */
[----:B------:R4:W-:Y:S01]  /*1e80*/  STL [R1], RZ ;  /* 0x000000ff01007387 */ /* 0x0009e20000100800 */
[----:B------:R-:W-:Y:S02]  /*1e90*/  CS2R R86, SRZ ;  /* 0x0000000000567805 */ /* 0x000fe4000001ff00 */
[----:B------:R-:W-:-:S02]  /*1ea0*/  CS2R R88, SRZ ;  /* 0x0000000000587805 */ /* 0x000fc4000001ff00 */
[----:B------:R-:W-:Y:S02]  /*1eb0*/  CS2R R90, SRZ ;  /* 0x00000000005a7805 */ /* 0x000fe4000001ff00 */
[----:B------:R-:W-:Y:S02]  /*1ec0*/  CS2R R92, SRZ ;  /* 0x00000000005c7805 */ /* 0x000fe4000001ff00 */
[----:B------:R-:W-:Y:S02]  /*1ed0*/  CS2R R94, SRZ ;  /* 0x00000000005e7805 */ /* 0x000fe4000001ff00 */
[----:B------:R-:W-:Y:S02]  /*1ee0*/  CS2R R96, SRZ ;  /* 0x0000000000607805 */ /* 0x000fe4000001ff00 */
        /* <DEDUP_REMOVED lines=26> */
[----:B------:R-:W-:Y:S01]  /*2090*/  CS2R R150, SRZ ;  /* 0x0000000000967805 */ /* 0x000fe2000001ff00 */
[----:B----4-:R-:W-:Y:S06]  /*20a0*/  @!P2 BRA `(.L_x_20) ;  /* 0x000000100074a947 */ /* 0x010fec0003800000 */
[----:B------:R-:W-:-:S06]  /*20b0*/  UISETP.NE.AND UP0, UPT, UR29, 0x3, UPT ;  /* 0x000000031d00788c */ /* 0x000fcc000bf05270 */
[----:B------:R-:W-:-:S13]  /*20c0*/  PLOP3.LUT P2, PT, PT, PT, UP0, 0x80, 0x0 ;  /* 0x000000000000781c */ /* 0x000fda0003f4f008 */
[----:B------:R-:W-:Y:S05]  /*20d0*/  @!P2 BRA `(.L_x_21) ;  /* 0x000000000004a947 */ /* 0x000fea0003800000 */
[----:B------:R-:W-:Y:S01]  /*20e0*/  BPT.TRAP 0x1 ;  /* 0x000000040000795c */ /* 0x000fe20000300000 */
.L_x_21:
[----:B------:R-:W-:Y:S01]  /*20f0*/  ULEA UR6, UR5, UR12, 0x3 ;  /* 0x0000000c05067291 */ /* 0x000fe2000f8e183f */
[----:B------:R-:W-:-:S05]  /*2100*/  IMAD.U32 R0, RZ, RZ, UR4 ;  /* 0x00000004ff007e24 */ /* 0x000fca000f8e00ff */
[----:B------:R-:W-:-:S04]  /*2110*/  SHF.L.U32 R0, R0, 0x1f, RZ ;  /* 0x0000001f00007819 */ /* 0x000fc800000006ff */
[----:B------:R0:W1:Y:S01]  /*2120*/  SYNCS.PHASECHK.TRANS64.TRYWAIT P1, [UR6], R0 ;  /* 0x00000000ff0075a7 */ /* 0x0000620008020146 */
[----:B------:R-:W-:Y:S05]  /*2130*/  @!P2 BRA `(.L_x_22) ;  /* 0x000000000004a947 */ /* 0x000fea0003800000 */
[----:B------:R-:W-:Y:S01]  /*2140*/  BPT.TRAP 0x1 ;  /* 0x000000040000795c */ /* 0x000fe20000300000 */
.L_x_22:
[----:B-1----:R-:W-:Y:S05]  /*2150*/  @P1 BRA `(.L_x_23) ;  /* 0x0000000000081947 */ /* 0x002fea0003800000 */
[----:B------:R-:W1:Y:S02]  /*2160*/  SYNCS.PHASECHK.TRANS64.TRYWAIT P1, [UR6], R0 ;  /* 0x00000000ff0075a7 */ /* 0x000e640008020146 */
[----:B-1----:R-:W-:Y:S05]  /*2170*/  @!P1 BRA `(.L_x_24) ;  /* 0x000000dc00d49947 */ /* 0x002fea0003800000 */
.L_x_23:
[----:B------:R-:W-:Y:S01]  /*2180*/  UIADD3 UR6, UR12, 0x100, URZ ;  /* 0x000001000c067890 */ /* 0x000fe2000fffe03f */
[----:B------:R-:W-:Y:S01]  /*2190*/  WARPGROUP.ARRIVE ;  /* 0x00000000000079c5 */ /* 0x000fe20000000000 */
[----:B------:R-:W-:Y:S01]  /*21a0*/  UIADD3 UR7, UR12, 0x3100, URZ ;  /* 0x000031000c077890 */ /* 0x000fe2000fffe03f */
[----:B------:R2:W-:Y:S01]  /*21b0*/  STL [R1+0x70], RZ ;  /* 0x000070ff01007387 */ /* 0x0005e20000100800 */
[----:B------:R-:W-:Y:S01]  /*21c0*/  USHF.R.U32.HI UR6, URZ, 0x4, UR6 ;  /* 0x000000043f067899 */ /* 0x000fe20008011606 */
[----:B01----:R-:W-:Y:S01]  /*21d0*/  IMAD.MOV.U32 R0, RZ, RZ, RZ ;  /* 0x000000ffff007224 */ /* 0x003fe200078e00ff */
[----:B------:R-:W-:Y:S01]  /*21e0*/  USHF.R.U32.HI UR7, URZ, 0x4, UR7 ;  /* 0x000000043f077899 */ /* 0x000fe20008011607 */
[----:B------:R2:W-:Y:S01]  /*21f0*/  STL [R1+0x6c], RZ ;  /* 0x00006cff01007387 */ /* 0x0005e20000100800 */
[----:B------:R-:W-:Y:S01]  /*2200*/  ULOP3.LUT UR6, UR6, 0x3fff, URZ, 0xc0, !UPT ;  /* 0x00003fff06067892 */ /* 0x000fe2000f8ec03f */
[----:B------:R-:W-:Y:S01]  /*2210*/  CS2R R2, SRZ ;  /* 0x0000000000027805 */ /* 0x000fe2000001ff00 */
[----:B------:R-:W-:Y:S01]  /*2220*/  ULOP3.LUT UR7, UR7, 0x3fff, URZ, 0xc0, !UPT ;  /* 0x00003fff07077892 */ /* 0x000fe2000f8ec03f */
[----:B------:R2:W-:Y:S01]  /*2230*/  STL [R1+0x68], RZ ;  /* 0x000068ff01007387 */ /* 0x0005e20000100800 */
[----:B------:R-:W-:Y:S01]  /*2240*/  ULOP3.LUT UR6, UR6, 0x10000, URZ, 0xfc, !UPT ;  /* 0x0001000006067892 */ /* 0x000fe2000f8efc3f */
[----:B------:R-:W-:Y:S01]  /*2250*/  CS2R R4, SRZ ;  /* 0x0000000000047805 */ /* 0x000fe2000001ff00 */
[----:B------:R-:W-:Y:S01]  /*2260*/  ULOP3.LUT UR7, UR7, 0x10000, URZ, 0xfc, !UPT ;  /* 0x0001000007077892 */ /* 0x000fe2000f8efc3f */
[----:B------:R2:W-:Y:S01]  /*2270*/  STL [R1+0x64], RZ ;  /* 0x000064ff01007387 */ /* 0x0005e20000100800 */
[----:B------:R-:W-:Y:S01]  /*2280*/  ULEA UR8, UR5, UR6, 0x8 ;  /* 0x0000000605087291 */ /* 0x000fe2000f8e403f */
[----:B------:R-:W-:Y:S01]  /*2290*/  CS2R R6, SRZ ;  /* 0x0000000000067805 */ /* 0x000fe2000001ff00 */
[----:B------:R-:W-:Y:S01]  /*22a0*/  ULEA UR10, UR5, UR7, 0xa ;  /* 0x00000007050a7291 */ /* 0x000fe2000f8e503f */
[----:B------:R2:W-:Y:S01]  /*22b0*/  STL [R1+0x60], RZ ;  /* 0x000060ff01007387 */ /* 0x0005e20000100800 */
[----:B------:R-:W-:Y:S01]  /*22c0*/  UMOV UR9, 0x80000020 ;  /* 0x8000002000097882 */ /* 0x000fe20000000000 */
[----:B------:R-:W-:Y:S01]  /*22d0*/  UMOV UR11, 0x80000020 ;  /* 0x80000020000b7882 */ /* 0x000fe20000000000 */
[----:B------:R-:W-:Y:S01]  /*22e0*/  ULDC UR7, c[0x0][0x50c] ;  /* 0x0001430000077ab9 */ /* 0x000fe20000000800 */
[----:B------:R2:W-:Y:S01]  /*22f0*/  STL [R1+0x5c], RZ ;  /* 0x00005cff01007387 */ /* 0x0005e20000100800 */
[----:B------:R-:W-:Y:S01]  /*2300*/  UISETP.NE.AND UP0, UPT, UR7, 0x2, UPT ;  /* 0x000000020700788c */ /* 0x000fe2000bf05270 */
[----:B------:R-:W-:Y:S01]  /*2310*/  CS2R R8, SRZ ;  /* 0x0000000000087805 */ /* 0x000fe2000001ff00 */
[----:B------:R-:W-:Y:S01]  /*2320*/  UMOV UR6, 0x2 ;  /* 0x0000000200067882 */ /* 0x000fe20000000000 */
[----:B------:R-:W-:Y:S01]  /*2330*/  QGMMA.64x256x32.F32.E4M3.E4M3 R24, gdesc[UR8], RZ, !UPT ;  /* 0x03e00000081879f3 */ /* 0x000fe2000c7008ff */
[----:B------:R2:W-:Y:S01]  /*2340*/  STL [R1+0x58], RZ ;  /* 0x000058ff01007387 */ /* 0x0005e20000100800 */
[----:B------:R-:W-:Y:S01]  /*2350*/  USEL UR7, URZ, 0x1, UP0 ;  /* 0x000000013f077887 */ /* 0x000fe20008000000 */
[----:B------:R-:W-:Y:S01]  /*2360*/  CS2R R10, SRZ ;  /* 0x00000000000a7805 */ /* 0x000fe2000001ff00 */
[----:B------:R-:W-:Y:S01]  /*2370*/  UIADD3 UR8, UR8, 0x2, URZ ;  /* 0x0000000208087890 */ /* 0x000fe2000fffe03f */
[----:B------:R2:W-:Y:S01]  /*2380*/  STL [R1+0x54], RZ ;  /* 0x000054ff01007387 */ /* 0x0005e20000100800 */
[----:B------:R-:W-:Y:S01]  /*2390*/  UIADD3 UR10, UR10, 0x2, URZ ;  /* 0x000000020a0a7890 */ /* 0x000fe2000fffe03f */
[----:B------:R-:W-:-:S02]  /*23a0*/  CS2R R12, SRZ ;  /* 0x00000000000c7805 */ /* 0x000fc4000001ff00 */
[----:B------:R-:W-:Y:S01]  /*23b0*/  ISETP.NE.AND P1, PT, RZ, UR7, PT ;  /* 0x00000007ff007c0c */ /* 0x000fe2000bf25270 */
[----:B------:R2:W-:Y:S01]  /*23c0*/  STL [R1+0x50], RZ ;  /* 0x000050ff01007387 */ /* 0x0005e20000100800 */
[----:B------:R-:W-:Y:S01]  /*23d0*/  UMOV UR9, 0x80000020 ;  /* 0x8000002000097882 */ /* 0x000fe20000000000 */
[----:B------:R-:W-:Y:S01]  /*23e0*/  UMOV UR11, 0x80000020 ;  /* 0x80000020000b7882 */ /* 0x000fe20000000000 */
        /* <DEDUP_REMOVED lines=57> */
[----:B------:R2:W-:Y:S04]  /*2780*/  STL [R1+0x14], RZ ;  /* 0x000014ff01007387 */ /* 0x0005e80000100800 */
[----:B------:R2:W-:Y:S04]  /*2790*/  STL [R1+0x10], RZ ;  /* 0x000010ff01007387 */ /* 0x0005e80000100800 */
[----:B------:R2:W-:Y:S04]  /*27a0*/  STL [R1+0xc], RZ ;  /* 0x00000cff01007387 */ /* 0x0005e80000100800 */
[----:B------:R2:W-:Y:S04]  /*27b0*/  STL [R1+0x8], RZ ;  /* 0x000008ff01007387 */ /* 0x0005e80000100800 */
[----:B------:R2:W-:Y:S04]  /*27c0*/  STL [R1+0x4], RZ ;  /* 0x000004ff01007387 */ /* 0x0005e80000100800 */
[----:B------:R2:W-:Y:S01]  /*27d0*/  STL [R1], RZ ;  /* 0x000000ff01007387 */ /* 0x0005e20000100800 */
[----:B------:R-:W-:Y:S01]  /*27e0*/  QGMMA.64x256x32.F32.E4M3.E4M3 R24, gdesc[UR8], R24, gsb0 ;  /* 0x03e00000081879f3 */ /* 0x000fe20008000818 */
[----:B------:R-:W-:Y:S05]  /*27f0*/  @!P1 BRA `(.L_x_25) ;  /* 0x0000000800849947 */ /* 0x000fea0003800000 */
[----:B------:R-:W-:Y:S02]  /*2800*/  WARPGROUP.DEPBAR.LE gsb0, 0x0 ;  /* 0x00008000000079c5 */ /* 0x000fe40000010000 */
[----:B------:R-:W-:-:S01]  /*2810*/  FADD R227, RZ, R24 ;  /* 0x00000018ffe37221 */ /* 0x000fc20000000000 */
[----:B------:R-:W-:Y:S01]  /*2820*/  FADD R226, RZ, R25 ;  /* 0x00000019ffe27221 */ /* 0x000fe20000000000 */
[----:B------:R-:W-:-:S01]  /*2830*/  FADD R225, RZ, R26 ;  /* 0x0000001affe17221 */ /* 0x000fc20000000000 */
[----:B------:R-:W-:Y:S01]  /*2840*/  FADD R224, RZ, R27 ;  /* 0x0000001bffe07221 */ /* 0x000fe20000000000 */
[----:B------:R-:W-:-:S01]  /*2850*/  FADD R223, RZ, R28 ;  /* 0x0000001cffdf7221 */ /* 0x000fc20000000000 */
[----:B------:R0:W-:Y:S01]  /*2860*/  STL [R1+0x9c], R227 ;  /* 0x00009ce301007387 */ /* 0x0001e20000100800 */
[----:B------:R-:W-:-:S01]  /*2870*/  FADD R222, RZ, R29 ;  /* 0x0000001dffde7221 */ /* 0x000fc20000000000 */
[----:B------:R-:W-:Y:S01]  /*2880*/  FADD R221, RZ, R30 ;  /* 0x0000001effdd7221 */ /* 0x000fe20000000000 */
[----:B------:R-:W-:-:S01]  /*2890*/  FADD R220, RZ, R31 ;  /* 0x0000001fffdc7221 */ /* 0x000fc20000000000 */
[----:B------:R-:W-:Y:S01]  /*28a0*/  FADD R219, RZ, R32 ;  /* 0x00000020ffdb7221 */ /* 0x000fe20000000000 */
[----:B------:R-:W-:-:S01]  /*28b0*/  FADD R218, RZ, R33 ;  /* 0x00000021ffda7221 */ /* 0x000fc20000000000 */
[----:B------:R-:W-:Y:S01]  /*28c0*/  FADD R217, RZ, R34 ;  /* 0x00000022ffd97221 */ /* 0x000fe20000000000 */
[----:B------:R-:W-:-:S01]  /*28d0*/  FADD R216, RZ, R35 ;  /* 0x00000023ffd87221 */ /* 0x000fc20000000000 */
[----:B------:R-:W-:Y:S01]  /*28e0*/  FADD R215, RZ, R36 ;  /* 0x00000024ffd77221 */ /* 0x000fe20000000000 */
[----:B------:R-:W-:-:S01]  /*28f0*/  FADD R214, RZ, R37 ;  /* 0x00000025ffd67221 */ /* 0x000fc20000000000 */
[----:B0-----:R-:W-:Y:S01]  /*2900*/  FADD R227, RZ, R123 ;  /* 0x0000007bffe37221 */ /* 0x001fe20000000000 */
[----:B------:R-:W-:-:S01]  /*2910*/  FADD R213, RZ, R38 ;  /* 0x00000026ffd57221 */ /* 0x000fc20000000000 */
[----:B------:R-:W-:Y:S01]  /*2920*/  FADD R212, RZ, R39 ;  /* 0x00000027ffd47221 */ /* 0x000fe20000000000 */
[----:B------:R-:W-:-:S01]  /*2930*/  FADD R211, RZ, R40 ;  /* 0x00000028ffd37221 */ /* 0x000fc20000000000 */
[----:B------:R-:W-:Y:S01]  /*2940*/  FADD R210, RZ, R41 ;  /* 0x00000029ffd27221 */ /* 0x000fe20000000000 */
[----:B------:R0:W-:Y:S01]  /*2950*/  STL [R1], R227 ;  /* 0x000000e301007387 */ /* 0x0001e20000100800 */
        /* <DEDUP_REMOVED lines=93> */
[----:B0-----:R-:W-:-:S05]  /*2f30*/  FADD R227, RZ, R130 ;  /* 0x00000082ffe37221 */ /* 0x001fca0000000000 */
[----:B------:R0:W-:Y:S02]  /*2f40*/  STL [R1+0x1c], R227 ;  /* 0x00001ce301007387 */ /* 0x0001e40000100800 */
        /* <DEDUP_REMOVED lines=41> */
[----:B------:R0:W-:Y:S04]  /*31e0*/  STL [R1+0x70], R227 ;  /* 0x000070e301007387 */ /* 0x0001e80000100800 */
[----:B0-----:R0:W5:Y:S01]  /*31f0*/  LDL.LU R227, [R1+0x9c] ;  /* 0x00009c0001e37983 */ /* 0x0011620000300800 */
[----:B------:R-:W-:-:S05]  /*3200*/  UMOV UR6, URZ ;  /* 0x0000003f00067c82 */ /* 0x000fca0008000000 */
.L_x_25:
[----:B------:R-:W-:-:S04]  /*3210*/  UIADD3 UR19, UR5, 0x1, URZ ;  /* 0x0000000105137890 */ /* 0x000fc8000fffe03f */
[----:B------:R-:W-:-:S04]  /*3220*/  UISETP.NE.AND UP0, UPT, UR19, 0x3, UPT ;  /* 0x000000031300788c */ /* 0x000fc8000bf05270 */
[----:B------:R-:W-:Y:S02]  /*3230*/  USEL UR8, URZ, 0x1, UP0 ;  /* 0x000000013f087887 */ /* 0x000fe40008000000 */
[----:B------:R-:W-:Y:S02]  /*3240*/  USEL UR19, UR19, URZ, UP0 ;  /* 0x0000003f13137287 */ /* 0x000fe40008000000 */
[----:B------:R-:W-:-:S06]  /*3250*/  ULOP3.LUT UR8, UR4, UR8, URZ, 0x3c, !UPT ;  /* 0x0000000804087292 */ /* 0x000fcc000f8e3c3f */
[----:B------:R-:W-:Y:S01]  /*3260*/  IMAD.U32 R228, RZ, RZ, UR8 ;  /* 0x00000008ffe47e24 */ /* 0x000fe2000f8e00ff */
[----:B------:R-:W-:-:S06]  /*3270*/  UMOV UR8, 0x1 ;  /* 0x0000000100087882 */ /* 0x000fcc0000000000 */
.L_x_20:
[----:B------:R-:W-:-:S06]  /*3280*/  UISETP.GE.AND UP0, UPT, UR16, 0x1, UPT ;  /* 0x000000011000788c */ /* 0x000fcc000bf06270 */
[----:B------:R-:W-:-:S13]  /*3290*/  PLOP3.LUT P1, PT, PT, PT, UP0, 0x80, 0x0 ;  /* 0x000000000000781c */ /* 0x000fda0003f2f008 */
[----:B------:R-:W-:Y:S05]  /*32a0*/  @!P1 BRA `(.L_x_26) ;  /* 0x0000001000909947 */ /* 0x000fea0003800000 */
[----:B------:R-:W-:Y:S01]  /*32b0*/  UMOV UR26, UR16 ;  /* 0x00000010001a7c82 */ /* 0x000fe20008000000 */
[----:B------:R-:W-:Y:S01]  /*32c0*/  UMOV UR30, UR5 ;  /* 0x00000005001e7c82 */ /* 0x000fe20008000000 */
[----:B------:R-:W-:-:S05]  /*32d0*/  ULDC UR33, c[0x0][0x50c] ;  /* 0x0001430000217ab9 */ /* 0x000fca0000000800 */
.L_x_34:
[----:B------:R-:W-:-:S06]  /*32e0*/  UISETP.NE.AND UP0, UPT, UR29, 0x3, UPT ;  /* 0x000000031d00788c */ /* 0x000fcc000bf05270 */
[----:B------:R-:W-:-:S13]  /*32f0*/  PLOP3.LUT P2, PT, PT, PT, UP0, 0x80, 0x0 ;  /* 0x000000000000781c */ /* 0x000fda0003f4f008 */
[----:B-1---5:R-:W-:Y:S05]  /*3300*/  @!P2 BRA `(.L_x_27) ;  /* 0x000000000004a947 */ /* 0x022fea0003800000 */
[----:B------:R-:W-:Y:S01]  /*3310*/  BPT.TRAP 0x1 ;  /* 0x000000040000795c */ /* 0x000fe20000300000 */
.L_x_27:
[----:B------:R-:W-:Y:S01]  /*3320*/  ULEA UR9, UR19, UR12, 0x3 ;  /* 0x0000000c13097291 */ /* 0x000fe2000f8e183f */
[----:B------:R-:W-:-:S08]  /*3330*/  SHF.L.U32 R229, R228, 0x1f, RZ ;  /* 0x0000001fe4e57819 */ /* 0x000fd000000006ff */
[----:B------:R1:W3:Y:S01]  /*3340*/  SYNCS.PHASECHK.TRANS64.TRYWAIT P1, [UR9], R229 ;  /* 0x000000e5ff0075a7 */ /* 0x0002e20008020149 */
[----:B------:R-:W-:Y:S05]  /*3350*/  @!P2 BRA `(.L_x_28) ;  /* 0x000000000004a947 */ /* 0x000fea0003800000 */
[----:B------:R-:W-:Y:S01]  /*3360*/  BPT.TRAP 0x1 ;  /* 0x000000040000795c */ /* 0x000fe20000300000 */
.L_x_28:
[----:B---3--:R-:W-:Y:S05]  /*3370*/  @P1 BRA `(.L_x_29) ;  /* 0x0000000000081947 */ /* 0x008fea0003800000 */
[----:B------:R-:W3:Y:S02]  /*3380*/  SYNCS.PHASECHK.TRANS64.TRYWAIT P1, [UR9], R229 ;  /* 0x000000e5ff0075a7 */ /* 0x000ee40008020149 */
[----:B---3--:R-:W-:Y:S05]  /*3390*/  @!P1 BRA `(.L_x_30) ;  /* 0x000000cc00649947 */ /* 0x008fea0003800000 */
.L_x_29:
[----:B------:R-:W-:Y:S01]  /*33a0*/  UIADD3 UR9, UR12, 0x100, URZ ;  /* 0x000001000c097890 */ /* 0x000fe2000fffe03f */
[----:B------:R-:W-:Y:S01]  /*33b0*/  WARPGROUP.ARRIVE ;  /* 0x00000000000079c5 */ /* 0x000fe20000000000 */
[----:B------:R-:W-:Y:S02]  /*33c0*/  UIADD3 UR10, UR12, 0x3100, URZ ;  /* 0x000031000c0a7890 */ /* 0x000fe4000fffe03f */
[----:B------:R-:W-:Y:S02]  /*33d0*/  UISETP.NE.AND UP0, UPT, UR7, URZ, UPT ;  /* 0x0000003f0700728c */ /* 0x000fe4000bf05270 */
[----:B------:R-:W-:Y:S02]  /*33e0*/  USHF.R.U32.HI UR9, URZ, 0x4, UR9 ;  /* 0x000000043f097899 */ /* 0x000fe40008011609 */
[----:B------:R-:W-:Y:S02]  /*33f0*/  USHF.R.U32.HI UR10, URZ, 0x4, UR10 ;  /* 0x000000043f0a7899 */ /* 0x000fe4000801160a */
[----:B------:R-:W-:-:S02]  /*3400*/  USEL UR8, UR8, URZ, !UP0 ;  /* 0x0000003f08087287 */ /* 0x000fc4000c000000 */
[----:B------:R-:W-:Y:S02]  /*3410*/  ULOP3.LUT UR9, UR9, 0x3fff, URZ, 0xc0, !UPT ;  /* 0x00003fff09097892 */ /* 0x000fe4000f8ec03f */
[----:B------:R-:W-:Y:S02]  /*3420*/  ULOP3.LUT UR10, UR10, 0x3fff, URZ, 0xc0, !UPT ;  /* 0x00003fff0a0a7892 */ /* 0x000fe4000f8ec03f */
[----:B------:R-:W-:Y:S02]  /*3430*/  UISETP.NE.U32.AND UP0, UPT, UR8, URZ, UPT ;  /* 0x0000003f0800728c */ /* 0x000fe4000bf05070 */
[----:B------:R-:W-:Y:S02]  /*3440*/  ULOP3.LUT UR8, UR9, 0x10000, URZ, 0xfc, !UPT ;  /* 0x0001000009087892 */ /* 0x000fe4000f8efc3f */
[----:B------:R-:W-:Y:S02]  /*3450*/  ULOP3.LUT UR10, UR10, 0x10000, URZ, 0xfc, !UPT ;  /* 0x000100000a0a7892 */ /* 0x000fe4000f8efc3f */
[----:B------:R-:W-:-:S02]  /*3460*/  ULEA UR8, UR19, UR8, 0x8 ;  /* 0x0000000813087291 */ /* 0x000fc4000f8e403f */
[----:B------:R-:W-:Y:S01]  /*3470*/  ULEA UR10, UR19, UR10, 0xa ;  /* 0x0000000a130a7291 */ /* 0x000fe2000f8e503f */
[----:B------:R-:W-:Y:S01]  /*3480*/  UMOV UR9, 0x80000020 ;  /* 0x8000002000097882 */ /* 0x000fe20000000000 */
[----:B------:R-:W-:Y:S01]  /*3490*/  UMOV UR11, 0x80000020 ;  /* 0x80000020000b7882 */ /* 0x000fe20000000000 */
[----:B------:R-:W-:-:S06]  /*34a0*/  UIADD3 UR6, UR6, 0x2, URZ ;  /* 0x0000000206067890 */ /* 0x000fcc000fffe03f */
[----:B------:R-:W-:Y:S01]  /*34b0*/  QGMMA.64x256x32.F32.E4M3.E4M3 R24, gdesc[UR8], R24, UP0 ;  /* 0x03e00000081879f3 */ /* 0x000fe2000bf00818 */
[----:B------:R-:W-:Y:S02]  /*34c0*/  UIADD3 UR8, UR8, 0x2, URZ ;  /* 0x0000000208087890 */ /* 0x000fe4000fffe03f */
[----:B------:R-:W-:Y:S01]  /*34d0*/  UIADD3 UR10, UR10, 0x2, URZ ;  /* 0x000000020a0a7890 */ /* 0x000fe2000fffe03f */
[----:B------:R-:W-:Y:S01]  /*34e0*/  UMOV UR9, 0x80000020 ;  /* 0x8000002000097882 */ /* 0x000fe20000000000 */
[----:B------:R-:W-:Y:S01]  /*34f0*/  UMOV UR11, 0x80000020 ;  /* 0x80000020000b7882 */ /* 0x000fe20000000000 */
[----:B------:R-:W-:-:S04]  /*3500*/  UISETP.NE.AND UP0, UPT, UR6, UR33, UPT ;  /* 0x000000210600728c */ /* 0x000fc8000bf05270 */
[----:B------:R-:W-:-:S06]  /*3510*/  USEL UR7, URZ, 0x1, UP0 ;  /* 0x000000013f077887 */ /* 0x000fcc0008000000 */
[----:B------:R-:W-:-:S12]  /*3520*/  ISETP.NE.AND P1, PT, RZ, UR7, PT ;  /* 0x00000007ff007c0c */ /* 0x000fd8000bf25270 */
[----:B------:R-:W-:Y:S03]  /*3530*/  QGMMA.64x256x32.F32.E4M3.E4M3 R24, gdesc[UR8], R24, gsb0 ;  /* 0x03e00000081879f3 */ /* 0x000fe60008000818 */
[----:B------:R-:W-:Y:S02]  /*3540*/  WARPGROUP.DEPBAR.LE gsb0, 0x1 ;  /* 0x00008000000079c5 */ /* 0x000fe40000010100 */
[----:B------:R-:W-:Y:S05]  /*3550*/  @!P1 BRA `(.L_x_31) ;  /* 0x0000000c00789947 */ /* 0x000fea0003800000 */
[----:B------:R-:W-:Y:S02]  /*3560*/  WARPGROUP.DEPBAR.LE gsb0, 0x0 ;  /* 0x00008000000079c5 */ /* 0x000fe40000010000 */
[----:B-----5:R-:W-:-:S01]  /*3570*/  FADD R227, R24, R227 ;  /* 0x000000e318e37221 */ /* 0x020fc20000000000 */
[----:B------:R-:W-:Y:S01]  /*3580*/  FADD R226, R25, R226 ;  /* 0x000000e219e27221 */ /* 0x000fe20000000000 */
[----:B------:R-:W-:-:S01]  /*3590*/  FADD R225, R26, R225 ;  /* 0x000000e11ae17221 */ /* 0x000fc20000000000 */
[----:B------:R-:W-:Y:S02]  /*35a0*/  FADD R224, R27, R224 ;  /* 0x000000e01be07221 */ /* 0x000fe40000000000 */
[----:B------:R3:W-:Y:S01]  /*35b0*/  STL [R1+0x9c], R227 ;  /* 0x00009ce301007387 */ /* 0x0007e20000100800 */
[----:B------:R-:W-:-:S01]  /*35c0*/  FADD R223, R28, R223 ;  /* 0x000000df1cdf7221 */ /* 0x000fc20000000000 */
[----:B------:R-:W-:Y:S01]  /*35d0*/  FADD R222, R29, R222 ;  /* 0x000000de1dde7221 */ /* 0x000fe20000000000 */
[----:B------:R-:W-:-:S01]  /*35e0*/  FADD R221, R30, R221 ;  /* 0x000000dd1edd7221 */ /* 0x000fc20000000000 */
[----:B---3--:R-:W3:Y:S04]  /*35f0*/  LDL.LU R227, [R1+0x2c] ;  /* 0x00002c0001e37983 */ /* 0x008ee80000300800 */
[----:B------:R4:W-:Y:S01]  /*3600*/  STL [R1+0xa0], R226 ;  /* 0x0000a0e201007387 */ /* 0x0009e20000100800 */
[----:B------:R-:W-:-:S01]  /*3610*/  FADD R220, R31, R220 ;  /* 0x000000dc1fdc7221 */ /* 0x000fc20000000000 */
[----:B------:R-:W-:-:S02]  /*3620*/  FADD R219, R32, R219 ;  /* 0x000000db20db7221 */ /* 0x000fc40000000000 */
[----:B----4-:R-:W4:Y:S04]  /*3630*/  LDL.LU R226, [R1+0x28] ;  /* 0x0000280001e27983 */ /* 0x010f280000300800 */
[----:B------:R0:W-:Y:S01]  /*3640*/  STL [R1+0xa4], R225 ;  /* 0x0000a4e101007387 */ /* 0x0001e20000100800 */
[----:B------:R-:W-:-:S03]  /*3650*/  FADD R218, R33, R218 ;  /* 0x000000da21da7221 */ /* 0x000fc60000000000 */
[----:B0-----:R-:W2:Y:S04]  /*3660*/  LDL.LU R225, [R1+0x24] ;  /* 0x0000240001e17983 */ /* 0x001ea80000300800 */
[----:B------:R0:W-:Y:S01]  /*3670*/  STL [R1+0xa8], R224 ;  /* 0x0000a8e001007387 */ /* 0x0001e20000100800 */
[----:B------:R-:W-:-:S03]  /*3680*/  FADD R217, R34, R217 ;  /* 0x000000d922d97221 */ /* 0x000fc60000000000 */
[----:B0-----:R-:W2:Y:S04]  /*3690*/  LDL.LU R224, [R1+0x20] ;  /* 0x0000200001e07983 */ /* 0x001ea80000300800 */
[----:B------:R0:W-:Y:S01]  /*36a0*/  STL [R1+0xac], R223 ;  /* 0x0000acdf01007387 */ /* 0x0001e20000100800 */
[----:B------:R-:W-:-:S03]  /*36b0*/  FADD R216, R35, R216 ;  /* 0x000000d823d87221 */ /* 0x000fc60000000000 */
[----:B0-----:R-:W2:Y:S04]  /*36c0*/  LDL.LU R223, [R1+0x1c] ;  /* 0x00001c0001df7983 */ /* 0x001ea80000300800 */
[----:B------:R0:W-:Y:S04]  /*36d0*/  STL [R1+0xb0], R222 ;  /* 0x0000b0de01007387 */ /* 0x0001e80000100800 */
        /* <DEDUP_REMOVED lines=12> */
[----:B0-----:R-:W2:Y:S01]  /*37a0*/  LDL.LU R216, [R1] ;  /* 0x0000000001d87983 */ /* 0x001ea20000300800 */
[----:B------:R-:W-:-:S01]  /*37b0*/  FADD R215, R36, R215 ;  /* 0x000000d724d77221 */ /* 0x000fc20000000000 */
[----:B------:R-:W-:Y:S01]  /*37c0*/  FADD R214, R37, R214 ;  /* 0x000000d625d67221 */ /* 0x000fe20000000000 */
[----:B------:R-:W-:-:S01]  /*37d0*/  FADD R213, R38, R213 ;  /* 0x000000d526d57221 */ /* 0x000fc20000000000 */
[----:B------:R-:W-:Y:S01]  /*37e0*/  FADD R212, R39, R212 ;  /* 0x000000d427d47221 */ /* 0x000fe20000000000 */
[----:B------:R-:W-:-:S01]  /*37f0*/  FADD R211, R40, R211 ;  /* 0x000000d328d37221 */ /* 0x000fc20000000000 */
[----:B------:R-:W-:Y:S01]  /*3800*/  STL [R1+0xcc], R215 ;  /* 0x0000ccd701007387 */ /* 0x000fe20000100800 */
        /* <DEDUP_REMOVED lines=15> */
[----:B------:R0:W-:Y:S01]  /*3900*/  STL [R1+0xdc], R211 ;  /* 0x0000dcd301007387 */ /* 0x0001e20000100800 */
[----:B------:R-:W-:-:S01]  /*3910*/  FADD R198, R53, R198 ;  /* 0x000000c635c67221 */ /* 0x000fc20000000000 */
[----:B------:R-:W-:Y:S01]  /*3920*/  FADD R197, R54, R197 ;  /* 0x000000c536c57221 */ /* 0x000fe20000000000 */
        /* <DEDUP_REMOVED lines=68> */
[----:B---3--:R-:W-:-:S01]  /*3d70*/  FADD R227, R134, R227 ;  /* 0x000000e386e37221 */ /* 0x008fc20000000000 */
[----:B----4-:R-:W-:Y:S01]  /*3d80*/  FADD R226, R133, R226 ;  /* 0x000000e285e27221 */ /* 0x010fe20000000000 */
[----:B--2---:R-:W-:-:S01]  /*3d90*/  FADD R225, R132, R225 ;  /* 0x000000e184e17221 */ /* 0x004fc20000000000 */
        /* <DEDUP_REMOVED lines=8> */
[----:B------:R-:W-:-:S05]  /*3e20*/  FADD R216, R123, R216 ;  /* 0x000000d87bd87221 */ /* 0x000fca0000000000 */
[----:B------:R2:W-:Y:S04]  /*3e30*/  STL [R1], R216 ;  /* 0x000000d801007387 */ /* 0x0005e80000100800 */
[----:B------:R3:W-:Y:S04]  /*3e40*/  STL [R1+0x4], R217 ;  /* 0x000004d901007387 */ /* 0x0007e80000100800 */
[----:B------:R4:W-:Y:S04]  /*3e50*/  STL [R1+0x8], R218 ;  /* 0x000008da01007387 */ /* 0x0009e80000100800 */
[----:B------:R1:W-:Y:S04]  /*3e60*/  STL [R1+0xc], R219 ;  /* 0x00000cdb01007387 */ /* 0x0003e80000100800 */
[----:B------:R1:W-:Y:S04]  /*3e70*/  STL [R1+0x10], R220 ;  /* 0x000010dc01007387 */ /* 0x0003e80000100800 */
[----:B------:R1:W-:Y:S04]  /*3e80*/  STL [R1+0x14], R221 ;  /* 0x000014dd01007387 */ /* 0x0003e80000100800 */
[----:B------:R1:W-:Y:S04]  /*3e90*/  STL [R1+0x18], R222 ;  /* 0x000018de01007387 */ /* 0x0003e80000100800 */
[----:B------:R1:W-:Y:S04]  /*3ea0*/  STL [R1+0x1c], R223 ;  /* 0x00001cdf01007387 */ /* 0x0003e80000100800 */
[----:B------:R1:W-:Y:S04]  /*3eb0*/  STL [R1+0x20], R224 ;  /* 0x000020e001007387 */ /* 0x0003e80000100800 */
[----:B0-----:R-:W4:Y:S04]  /*3ec0*/  LDL.LU R211, [R1+0x30] ;  /* 0x0000300001d37983 */ /* 0x001f280000300800 */
[----:B------:R0:W-:Y:S04]  /*3ed0*/  STL [R1+0x24], R225 ;  /* 0x000024e101007387 */ /* 0x0001e80000100800 */
[----:B------:R-:W4:Y:S04]  /*3ee0*/  LDL.LU R212, [R1+0x34] ;  /* 0x0000340001d47983 */ /* 0x000f280000300800 */
[----:B------:R0:W-:Y:S04]  /*3ef0*/  STL [R1+0x28], R226 ;  /* 0x000028e201007387 */ /* 0x0001e80000100800 */
[----:B------:R-:W4:Y:S04]  /*3f00*/  LDL.LU R213, [R1+0x38] ;  /* 0x0000380001d57983 */ /* 0x000f280000300800 */
[----:B------:R0:W-:Y:S04]  /*3f10*/  STL [R1+0x2c], R227 ;  /* 0x00002ce301007387 */ /* 0x0001e80000100800 */
[----:B------:R-:W4:Y:S04]  /*3f20*/  LDL.LU R214, [R1+0x3c] ;  /* 0x00003c0001d67983 */ /* 0x000f280000300800 */
[----:B------:R-:W4:Y:S04]  /*3f30*/  LDL.LU R215, [R1+0x40] ;  /* 0x0000400001d77983 */ /* 0x000f280000300800 */
[----:B--2---:R-:W2:Y:S04]  /*3f40*/  LDL.LU R216, [R1+0x44] ;  /* 0x0000440001d87983 */ /* 0x004ea80000300800 */
[----:B---3--:R-:W3:Y:S04]  /*3f50*/  LDL.LU R217, [R1+0x48] ;  /* 0x0000480001d97983 */ /* 0x008ee80000300800 */
[----:B----4-:R-:W4:Y:S04]  /*3f60*/  LDL.LU R218, [R1+0x4c] ;  /* 0x00004c0001da7983 */ /* 0x010f280000300800 */
[----:B-1----:R-:W4:Y:S04]  /*3f70*/  LDL.LU R219, [R1+0x50] ;  /* 0x0000500001db7983 */ /* 0x002f280000300800 */
[----:B------:R-:W4:Y:S04]  /*3f80*/  LDL.LU R220, [R1+0x54] ;  /* 0x0000540001dc7983 */ /* 0x000f280000300800 */
[----:B------:R-:W4:Y:S04]  /*3f90*/  LDL.LU R221, [R1+0x58] ;  /* 0x0000580001dd7983 */ /* 0x000f280000300800 */
[----:B------:R-:W4:Y:S04]  /*3fa0*/  LDL.LU R222, [R1+0x5c] ;  /* 0x00005c0001de7983 */ /* 0x000f280000300800 */
[----:B------:R-:W4:Y:S04]  /*3fb0*/  LDL.LU R223, [R1+0x60] ;  /* 0x0000600001df7983 */ /* 0x000f280000300800 */
[----:B------:R-:W4:Y:S04]  /*3fc0*/  LDL.LU R224, [R1+0x64] ;  /* 0x0000640001e07983 */ /* 0x000f280000300800 */
[----:B0-----:R-:W4:Y:S04]  /*3fd0*/  LDL.LU R225, [R1+0x68] ;  /* 0x0000680001e17983 */ /* 0x001f280000300800 */
[----:B------:R-:W4:Y:S04]  /*3fe0*/  LDL.LU R226, [R1+0x6c] ;  /* 0x00006c0001e27983 */ /* 0x000f280000300800 */
[----:B------:R-:W4:Y:S01]  /*3ff0*/  LDL.LU R227, [R1+0x70] ;  /* 0x0000700001e37983 */ /* 0x000f220000300800 */
[----:B------:R-:W-:-:S05]  /*4000*/  FADD R211, R135, R211 ;  /* 0x000000d387d37221 */ /* 0x000fca0000000000 */
[----:B------:R0:W-:Y:S01]  /*4010*/  STL [R1+0x30], R211 ;  /* 0x000030d301007387 */ /* 0x0001e20000100800 */
[----:B------:R-:W-:-:S03]  /*4020*/  FADD R212, R136, R212 ;  /* 0x000000d488d47221 */ /* 0x000fc60000000000 */
[----:B0-----:R0:W5:Y:S01]  /*4030*/  LDL.LU R211, [R1+0xdc] ;  /* 0x0000dc0001d37983 */ /* 0x0011620000300800 */
[----:B------:R-:W-:-:S03]  /*4040*/  FADD R213, R137, R213 ;  /* 0x000000d589d57221 */ /* 0x000fc60000000000 */
[----:B------:R1:W-:Y:S01]  /*4050*/  STL [R1+0x34], R212 ;  /* 0x000034d401007387 */ /* 0x0003e20000100800 */
[----:B------:R-:W-:-:S01]  /*4060*/  FADD R214, R138, R214 ;  /* 0x000000d68ad67221 */ /* 0x000fc20000000000 */
[----:B------:R-:W-:Y:S02]  /*4070*/  FADD R215, R139, R215 ;  /* 0x000000d78bd77221 */ /* 0x000fe40000000000 */
[----:B-1----:R0:W5:Y:S01]  /*4080*/  LDL.LU R212, [R1+0xd8] ;  /* 0x0000d80001d47983 */ /* 0x0021620000300800 */
[----:B--2---:R-:W-:-:S03]  /*4090*/  FADD R216, R140, R216 ;  /* 0x000000d88cd87221 */ /* 0x004fc60000000000 */
[----:B------:R1:W-:Y:S01]  /*40a0*/  STL [R1+0x38], R213 ;  /* 0x000038d501007387 */ /* 0x0003e20000100800 */
[----:B---3--:R-:W-:-:S03]  /*40b0*/  FADD R217, R141, R217 ;  /* 0x000000d98dd97221 */ /* 0x008fc60000000000 */
[----:B-1----:R0:W5:Y:S01]  /*40c0*/  LDL.LU R213, [R1+0xd4] ;  /* 0x0000d40001d57983 */ /* 0x0021620000300800 */
[----:B----4-:R-:W-:-:S03]  /*40d0*/  FADD R218, R142, R218 ;  /* 0x000000da8eda7221 */ /* 0x010fc60000000000 */
[----:B------:R1:W-:Y:S01]  /*40e0*/  STL [R1+0x3c], R214 ;  /* 0x00003cd601007387 */ /* 0x0003e20000100800 */
[----:B------:R-:W-:-:S01]  /*40f0*/  FADD R219, R143, R219 ;  /* 0x000000db8fdb7221 */ /* 0x000fc20000000000 */
[----:B------:R-:W-:Y:S02]  /*4100*/  FADD R220, R144, R220 ;  /* 0x000000dc90dc7221 */ /* 0x000fe40000000000 */
[----:B-1----:R0:W5:Y:S04]  /*4110*/  LDL.LU R214, [R1+0xd0] ;  /* 0x0000d00001d67983 */ /* 0x0021680000300800 */
[----:B------:R1:W-:Y:S01]  /*4120*/  STL [R1+0x40], R215 ;  /* 0x000040d701007387 */ /* 0x0003e20000100800 */
[----:B------:R-:W-:-:S01]  /*4130*/  FADD R221, R145, R221 ;  /* 0x000000dd91dd7221 */ /* 0x000fc20000000000 */
[----:B------:R-:W-:-:S02]  /*4140*/  FADD R222, R146, R222 ;  /* 0x000000de92de7221 */ /* 0x000fc40000000000 */
[----:B-1----:R0:W5:Y:S04]  /*4150*/  LDL.LU R215, [R1+0xcc] ;  /* 0x0000cc0001d77983 */ /* 0x0021680000300800 */
[----:B------:R1:W-:Y:S01]  /*4160*/  STL [R1+0x44], R216 ;  /* 0x000044d801007387 */ /* 0x0003e20000100800 */
[----:B------:R-:W-:-:S03]  /*4170*/  FADD R223, R147, R223 ;  /* 0x000000df93df7221 */ /* 0x000fc60000000000 */
        /* <DEDUP_REMOVED lines=13> */
[----:B------:R1:W-:Y:S04]  /*4250*/  STL [R1+0x58], R221 ;  /* 0x000058dd01007387 */ /* 0x0003e80000100800 */
        /* <DEDUP_REMOVED lines=12> */
[----:B-1----:R0:W5:Y:S01]  /*4320*/  LDL.LU R227, [R1+0x9c] ;  /* 0x00009c0001e37983 */ /* 0x0021620000300800 */
[----:B------:R-:W-:-:S05]  /*4330*/  UMOV UR6, URZ ;  /* 0x0000003f00067c82 */ /* 0x000fca0008000000 */
.L_x_31:
[----:B------:R-:W-:Y:S05]  /*4340*/  @!P2 BRA `(.L_x_32) ;  /* 0x000000000004a947 */ /* 0x000fea0003800000 */
[----:B------:R-:W-:Y:S01]  /*4350*/  BPT.TRAP 0x1 ;  /* 0x000000040000795c */ /* 0x000fe20000300000 */
.L_x_32:
[----:B-----5:R3:W-:Y:S04]  /*4360*/  STL [R1+0x9c], R0 ;  /* 0x00009c0001007387 */ /* 0x0207e80000100800 */
[----:B---3--:R-:W3:Y:S01]  /*4370*/  LDL R0, [R1+0x78] ;  /* 0x0000780001007983 */ /* 0x008ee20000100800 */
[----:B-1----:R-:W-:-:S05]  /*4380*/  IMAD.U32 R229, RZ, RZ, UR30 ;  /* 0x0000001effe57e24 */ /* 0x002fca000f8e00ff */
[----:B------:R-:W-:-:S05]  /*4390*/  @P0 LEA R229, R229, UR12, 0x3 ;  /* 0x0000000ce5e50c11 */ /* 0x000fca000f8e18ff */
[----:B------:R-:W-:Y:S01]  /*43a0*/  @P0 VIADD R229, R229, 0x18 ;  /* 0x00000018e5e50836 */ /* 0x000fe20000000000 */
[----:B------:R-:W-:-:S06]  /*43b0*/  UISETP.GT.U32.AND UP0, UPT, UR13, 0x1, UPT ;  /* 0x000000010d00788c */ /* 0x000fcc000bf04070 */
[----:B------:R-:W-:Y:S02]  /*43c0*/  PLOP3.LUT P1, PT, PT, PT, UP0, 0x80, 0x0 ;  /* 0x000000000000781c */ /* 0x000fe40003f2f008 */
[----:B---3--:R-:W-:Y:S02]  /*43d0*/  @P0 PRMT R229, R0, 0x654, R229 ;  /* 0x0000065400e50816 */ /* 0x008fe400000000e5 */
[----:B------:R1:W5:Y:S02]  /*43e0*/  LDL.LU R0, [R1+0x9c] ;  /* 0x00009c0001007983 */ /* 0x0003640000300800 */
[----:B------:R1:W-:Y:S07]  /*43f0*/  @P0 SYNCS.ARRIVE.TRANS64.RED.A1T0 RZ, [R229+URZ], RZ ;  /* 0x000000ffe5ff09a7 */ /* 0x0003ee000810043f */
[----:B------:R-:W-:Y:S05]  /*4400*/  @P1 BRA `(.L_x_33) ;  /* 0x0000000000041947 */ /* 0x000fea0003800000 */
[----:B------:R-:W-:Y:S01]  /*4410*/  BPT.TRAP 0x1 ;  /* 0x000000040000795c */ /* 0x000fe20000300000 */
.L_x_33:
[----:B------:R-:W-:Y:S02]  /*4420*/  UISETP.GT.AND UP2, UPT, UR26, 0x1, UPT ;  /* 0x000000011a00788c */ /* 0x000fe4000bf44270 */
[----:B------:R-:W-:Y:S02]  /*4430*/  UIADD3 UR19, UR19, 0x1, URZ ;  /* 0x0000000113137890 */ /* 0x000fe4000fffe03f */
[----:B------:R-:W-:Y:S02]  /*4440*/  UIADD3 UR30, UR30, 0x1, URZ ;  /* 0x000000011e1e7890 */ /* 0x000fe4000fffe03f */
[----:B------:R-:W-:Y:S01]  /*4450*/  PLOP3.LUT P1, PT, PT, PT, UP2, 0x80, 0x0 ;  /* 0x000000000000781c */ /* 0x000fe20003f2f028 */
[----:B------:R-:W-:Y:S02]  /*4460*/  UISETP.NE.AND UP0, UPT, UR19, 0x3, UPT ;  /* 0x000000031300788c */ /* 0x000fe4000bf05270 */
[----:B------:R-:W-:Y:S02]  /*4470*/  UISETP.NE.AND UP1, UPT, UR30, 0x3, UPT ;  /* 0x000000031e00788c */ /* 0x000fe4000bf25270 */
[----:B------:R-:W-:-:S02]  /*4480*/  USEL UR8, URZ, 0x1, UP0 ;  /* 0x000000013f087887 */ /* 0x000fc40008000000 */
[----:B------:R-:W-:Y:S02]  /*4490*/  UIADD3 UR26, UR26, -0x1, URZ ;  /* 0xffffffff1a1a7890 */ /* 0x000fe4000fffe03f */
[----:B------:R-:W-:Y:S02]  /*44a0*/  USEL UR19, UR19, URZ, UP0 ;  /* 0x0000003f13137287 */ /* 0x000fe40008000000 */
[----:B------:R-:W-:Y:S01]  /*44b0*/  LOP3.LUT R228, R228, UR8, RZ, 0x3c, !PT ;  /* 0x00000008e4e47c12 */ /* 0x000fe2000f8e3cff */
[----:B------:R-:W-:Y:S01]  /*44c0*/  USEL UR30, UR30, URZ, UP1 ;  /* 0x0000003f1e1e7287 */ /* 0x000fe20008800000 */
[----:B------:R-:W-:Y:S01]  /*44d0*/  UMOV UR8, 0x1 ;  /* 0x0000000100087882 */ /* 0x000fe20000000000 */
[----:B------:R-:W-:Y:S10]  /*44e0*/  @P1 BRA `(.L_x_34) ;  /* 0xffffffec007c1947 */ /* 0x000ff4000383ffff */
.L_x_26:
[----:B------:R-:W-:-:S04]  /*44f0*/  UISETP.NE.AND UP0, UPT, UR6, URZ, UPT ;  /* 0x0000003f0600728c */ /* 0x000fc8000bf05270 */
[----:B------:R-:W-:-:S06]  /*4500*/  USEL UR6, URZ, 0x1, !UP0 ;  /* 0x000000013f067887 */ /* 0x000fcc000c000000 */
[----:B------:R-:W-:-:S13]  /*4510*/  ISETP.NE.AND P1, PT, RZ, UR6, PT ;  /* 0x00000006ff007c0c */ /* 0x000fda000bf25270 */
[----:B------:R-:W-:Y:S05]  /*4520*/  @!P1 BRA `(.L_x_35) ;  /* 0x0000000c00d49947 */ /* 0x000fea0003800000 */
[----:B------:R-:W-:Y:S02]  /*4530*/  WARPGROUP.DEPBAR.LE gsb0, 0x0 ;  /* 0x00008000000079c5 */ /* 0x000fe40000010000 */
[----:B-----5:R-:W-:-:S05]  /*4540*/  FADD R227, R24, R227 ;  /* 0x000000e318e37221 */ /* 0x020fca0000000000 */
[----:B------:R3:W-:Y:S04]  /*4550*/  STL [R1+0x9c], R227 ;  /* 0x00009ce301007387 */ /* 0x0007e80000100800 */
[----:B---3--:R-:W3:Y:S04]  /*4560*/  LDL.LU R227, [R1+0x70] ;  /* 0x0000700001e37983 */ /* 0x008ee80000300800 */
[----:B---3--:R3:W-:Y:S04]  /*4570*/  STL [R1+0xa0], R227 ;  /* 0x0000a0e301007387 */ /* 0x0087e80000100800 */
        /* <DEDUP_REMOVED lines=54> */
[----:B---3--:R-:W3:Y:S01]  /*48e0*/  LDL.LU R227, [R1] ;  /* 0x0000000001e37983 */ /* 0x008ee20000300800 */
[----:B------:R-:W-:Y:S01]  /*48f0*/  FADD R226, R25, R226 ;  /* 0x000000e219e27221 */ /* 0x000fe20000000000 */
        /* <DEDUP_REMOVED lines=97> */
[----:B---3--:R-:W-:-:S05]  /*4f10*/  FADD R227, R123, R227 ;  /* 0x000000e37be37221 */ /* 0x008fca0000000000 */
[----:B------:R3:W-:Y:S04]  /*4f20*/  STL [R1], R227 ;  /* 0x000000e301007387 */ /* 0x0007e80000100800 */
[----:B---3--:R-:W3:Y:S02]  /*4f30*/  LDL.LU R227, [R1+0x10c] ;  /* 0x00010c0001e37983 */ /* 0x008ee40000300800 */
[----:B---3--:R-:W-:-:S05]  /*4f40*/  FADD R227, R124, R227 ;  /* 0x000000e37ce37221 */ /* 0x008fca0000000000 */
[----:B------:R3:W-:Y:S04]  /*4f50*/  STL [R1+0x4], R227 ;  /* 0x000004e301007387 */ /* 0x0007e80000100800 */
        /* <DEDUP_REMOVED lines=81> */
[----:B---3--:R3:W5:Y:S02]  /*5470*/  LDL.LU R227, [R1+0x9c] ;  /* 0x00009c0001e37983 */ /* 0x0087640000300800 */
.L_x_35:
[----:B------:R-:W-:-:S04]  /*5480*/  IMAD.U32 R228, RZ, RZ, UR32 ;  /* 0x00000020ffe47e24 */ /* 0x000fc8000f8e00ff */
[----:B------:R4:W-:Y:S01]  /*5490*/  SYNCS.ARRIVE.TRANS64.A1T0 RZ, [R228+UR27], RZ ;  /* 0x000000ffe4ff79a7 */ /* 0x0009e2000810001b */
[----:B------:R-:W-:Y:S02]  /*54a0*/  WARPGROUP.DEPBAR.LE gsb0, 0x0 ;  /* 0x00008000000079c5 */ /* 0x000fe40000010000 */
[----:B------:R-:W0:Y:S02]  /*54b0*/  LDC R24, c[0x0][0x28c] ;  /* 0x0000a300ff187b82 */ /* 0x000e240000000800 */
[----:B0-----:R-:W-:-:S13]  /*54c0*/  ISETP.GE.AND P1, PT, R24, 0x1, PT ;  /* 0x000000011800780c */ /* 0x001fda0003f26270 */
[----:B----4-:R-:W-:Y:S05]  /*54d0*/  @!P1 BRA `(.L_x_36) ;  /* 0x0000000000589947 */ /* 0x010fea0003800000 */
[----:B------:R-:W-:-:S06]  /*54e0*/  UISETP.NE.AND UP0, UPT, UR29, 0x3, UPT ;  /* 0x000000031d00788c */ /* 0x000fcc000bf05270 */
[----:B------:R-:W-:-:S13]  /*54f0*/  PLOP3.LUT P1, PT, PT, PT, UP0, 0x80, 0x0 ;  /* 0x000000000000781c */ /* 0x000fda0003f2f008 */
[----:B------:R-:W-:Y:S05]  /*5500*/  @!P1 BRA `(.L_x_37) ;  /* 0x0000000000049947 */ /* 0x000fea0003800000 */
[----:B------:R-:W-:Y:S01]  /*5510*/  BPT.TRAP 0x1 ;  /* 0x000000040000795c */ /* 0x000fe20000300000 */
.L_x_37:
[----:B-----5:R0:W-:Y:S04]  /*5520*/  STL [R1+0x9c], R0 ;  /* 0x00009c0001007387 */ /* 0x0201e80000100800 */
[----:B0-----:R-:W4:Y:S01]  /*5530*/  LDL R0, [R1+0x78] ;  /* 0x0000780001007983 */ /* 0x001f220000100800 */
[----:B------:R-:W-:-:S05]  /*5540*/  VOTEU.ANY UP0, P0 ;  /* 0x00000000003f7886 */ /* 0x000fca0000000100 */
[----:B------:R-:W-:-:S06]  /*5550*/  @UP0 UIADD3 UR6, UR16, UR5, URZ ;  /* 0x0000000510060290 */ /* 0x000fcc000fffe03f */
[----:B------:R-:W-:Y:S02]  /*5560*/  IMAD.U32 R24, RZ, RZ, UR6 ;  /* 0x00000006ff187e24 */ /* 0x000fe4000f8e00ff */
[----:B------:R-:W-:Y:S02]  /*5570*/  IMAD.U32 R27, RZ, RZ, UR6 ;  /* 0x00000006ff1b7e24 */ /* 0x000fe4000f8e00ff */
[----:B------:R-:W-:-:S05]  /*5580*/  @P0 IMAD.WIDE.U32 R24, R24, -0x55555555, RZ ;  /* 0xaaaaaaab18180825 */ /* 0x000fca00078e00ff */
[----:B------:R-:W-:-:S05]  /*5590*/  @P0 SHF.R.U32.HI R24, RZ, 0x1, R25 ;  /* 0x00000001ff180819 */ /* 0x000fca0000011619 */
[----:B------:R-:W-:-:S05]  /*55a0*/  @P0 IMAD R24, R24, -0x3, R27 ;  /* 0xfffffffd18180824 */ /* 0x000fca00078e021b */
[----:B------:R-:W-:-:S05]  /*55b0*/  @P0 LEA R24, R24, UR12, 0x3 ;  /* 0x0000000c18180c11 */ /* 0x000fca000f8e18ff */
[----:B------:R-:W-:-:S05]  /*55c0*/  @P0 VIADD R24, R24, 0x18 ;  /* 0x0000001818180836 */ /* 0x000fca0000000000 */
[----:B----4-:R-:W-:Y:S02]  /*55d0*/  @P0 PRMT R24, R0, 0x654, R24 ;  /* 0x0000065400180816 */ /* 0x010fe40000000018 */
[----:B------:R0:W5:Y:S01]  /*55e0*/  LDL.LU R0, [R1+0x9c] ;  /* 0x00009c0001007983 */ /* 0x0001620000300800 */
[----:B------:R-:W-:Y:S01]  /*55f0*/  UISETP.GT.U32.AND UP0, UPT, UR13, 0x1, UPT ;  /* 0x000000010d00788c */ /* 0x000fe2000bf04070 */
[----:B------:R0:W-:Y:S05]  /*5600*/  @P0 SYNCS.ARRIVE.TRANS64.RED.A1T0 RZ, [R24+URZ], RZ ;  /* 0x000000ff18ff09a7 */ /* 0x0001ea000810043f */
[----:B------:R-:W-:-:S13]  /*5610*/  PLOP3.LUT P1, PT, PT, PT, UP0, 0x80, 0x0 ;  /* 0x000000000000781c */ /* 0x000fda0003f2f008 */
[----:B0-----:R-:W-:Y:S05]  /*5620*/  @P1 BRA `(.L_x_36) ;  /* 0x0000000000041947 */ /* 0x001fea0003800000 */
[----:B------:R-:W-:Y:S01]  /*5630*/  BPT.TRAP 0x1 ;  /* 0x000000040000795c */ /* 0x000fe20000300000 */
.L_x_36:
[----:B------:R-:W0:Y:S01]  /*5640*/  S2R R25, SR_TID.X ;  /* 0x0000000000197919 */ /* 0x000e220000002100 */
[----:B------:R-:W-:Y:S01]  /*5650*/  IMAD.U32 R24, RZ, RZ, UR31 ;  /* 0x0000001fff187e24 */ /* 0x000fe2000f8e00ff */
[----:B------:R-:W-:Y:S01]  /*5660*/  UIADD3 UR5, UR28, UR5, URZ ;  /* 0x000000051c057290 */ /* 0x000fe2000fffe03f */
[----:B------:R-:W4:Y:S01]  /*5670*/  LDC R35, c[0x0][0x288] ;  /* 0x0000a200ff237b82 */ /* 0x000f220000000800 */
[----:B------:R-:W-:Y:S02]  /*5680*/  UISETP.GE.U32.AND UP1, UPT, UR28, 0x3, UPT ;  /* 0x000000031c00788c */ /* 0x000fe4000bf26070 */
[----:B------:R-:W-:Y:S01]  /*5690*/  SHF.L.U32 R24, R24, 0x1f, RZ ;  /* 0x0000001f18187819 */ /* 0x000fe200000006ff */
[----:B------:R-:W-:Y:S02]  /*56a0*/  UISETP.GT.U32.AND UP0, UPT, UR5, 0x2, UPT ;  /* 0x000000020500788c */ /* 0x000fe4000bf04070 */
[----:B------:R-:W-:Y:S01]  /*56b0*/  UIMAD.WIDE.U32 UR6, UR5, -0x55555555, URZ ;  /* 0xaaaaaaab050678a5 */ /* 0x000fe2000f8e003f */
[----:B------:R-:W1:Y:S01]  /*56c0*/  SYNCS.PHASECHK.TRANS64.TRYWAIT P1, [UR17+0x8], R24 ;  /* 0x00000818ff0075a7 */ /* 0x000e620008020151 */
[----:B------:R-:W-:-:S02]  /*56d0*/  UISETP.LT.U32.AND UP0, UPT, UR28, 0x3, UP0 ;  /* 0x000000031c00788c */ /* 0x000fc40008701070 */
[----:B------:R-:W-:Y:S02]  /*56e0*/  USHF.R.U32.HI UR6, URZ, 0x1, UR7 ;  /* 0x000000013f067899 */ /* 0x000fe40008011607 */
[----:B------:R-:W-:Y:S02]  /*56f0*/  USEL UR8, URZ, 0x1, !UP0 ;  /* 0x000000013f087887 */ /* 0x000fe4000c000000 */
[----:B------:R-:W-:Y:S02]  /*5700*/  UIMAD UR5, UR6, -0x3, UR5 ;  /* 0xfffffffd060578a4 */ /* 0x000fe4000f8e0205 */
[----:B------:R-:W-:-:S04]  /*5710*/  ULOP3.LUT UR4, UR4, UR8, URZ, 0x3c, !UPT ;  /* 0x0000000804047292 */ /* 0x000fc8000f8e3c3f */
[----:B------:R-:W-:Y:S01]  /*5720*/  @UP1 ULOP3.LUT UR4, UR4, 0x1, UR6, 0x78, !UPT ;  /* 0x0000000104041892 */ /* 0x000fe2000f8e7806 */
[----:B0-----:R-:W-:-:S04]  /*5730*/  SHF.R.S32.HI R26, RZ, 0x1f, R25 ;  /* 0x0000001fff1a7819 */ /* 0x001fc80000011419 */
[----:B------:R-:W-:-:S04]  /*5740*/  LEA.HI R26, R26, R25, RZ, 0x7 ;  /* 0x000000191a1a7211 */ /* 0x000fc800078f38ff */
[----:B------:R-:W-:-:S05]  /*5750*/  LOP3.LUT R26, R26, 0xffffff80, RZ, 0xc0, !PT ;  /* 0xffffff801a1a7812 */ /* 0x000fca00078ec0ff */
[----:B------:R-:W-:-:S05]  /*5760*/  IMAD.IADD R26, R25, 0x1, -R26 ;  /* 0x00000001191a7824 */ /* 0x000fca00078e0a1a */
[----:B------:R-:W-:-:S04]  /*5770*/  SHF.R.S32.HI R25, RZ, 0x1f, R26 ;  /* 0x0000001fff197819 */ /* 0x000fc8000001141a */
[----:B------:R-:W-:-:S04]  /*5780*/  LEA.HI R25, R25, R26, RZ, 0x2 ;  /* 0x0000001a19197211 */ /* 0x000fc800078f10ff */
[----:B------:R-:W-:-:S05]  /*5790*/  LOP3.LUT R25, R25, 0xfffffffc, RZ, 0xc0, !PT ;  /* 0xfffffffc19197812 */ /* 0x000fca00078ec0ff */
[----:B------:R-:W-:-:S04]  /*57a0*/  IMAD.IADD R40, R26, 0x1, -R25 ;  /* 0x000000011a287824 */ /* 0x000fc800078e0a19 */
[----:B------:R-:W-:Y:S01]  /*57b0*/  IMAD.SHL.U32 R32, R40, 0x2, RZ ;  /* 0x0000000228207824 */ /* 0x000fe200078e00ff */
[----:B-1--4-:R-:W-:Y:S06]  /*57c0*/  @!P1 BRA `(.L_x_38) ;  /* 0x000000a800789947 */ /* 0x012fec0003800000 */
.L_x_323:
[----:B------:R1:W-:Y:S01]  /*57d0*/  STL [R1+0xa4], R3 ;  /* 0x0000a40301007387 */ /* 0x0003e20000100800 */
[----:B------:R-:W-:Y:S01]  /*57e0*/  ULDC.64 UR6, c[0x0][0x5d0] ;  /* 0x0001740000067ab9 */ /* 0x000fe20000000a00 */
[----:B------:R-:W-:Y:S01]  /*57f0*/  SHF.R.S32.HI R33, RZ, 0x1f, R32 ;  /* 0x0000001fff217819 */ /* 0x000fe20000011420 */
[----:B------:R-:W-:Y:S01]  /*5800*/  ULDC UR8, c[0x0][0x284] ;  /* 0x0000a10000087ab9 */ /* 0x000fe20000000800 */
[----:B-1----:R-:W4:Y:S04]  /*5810*/  LDL.LU R3, [R1+0x88] ;  /* 0x0000880001037983 */ /* 0x002f280000300800 */
[----:B------:R1:W-:Y:S04]  /*5820*/  STL [R1+0xa0], R2 ;  /* 0x0000a00201007387 */ /* 0x0003e80000100800 */
[----:B-1----:R-:W2:Y:S04]  /*5830*/  LDL R2, [R1+0x84] ;  /* 0x0000840001027983 */ /* 0x002ea80000100800 */
[----:B-----5:R1:W-:Y:S04]  /*5840*/  STL [R1+0x9c], R0 ;  /* 0x00009c0001007387 */ /* 0x0203e80000100800 */
[----:B-1----:R-:W3:Y:S01]  /*5850*/  LDL R0, [R1+0x74] ;  /* 0x0000740001007983 */ /* 0x002ee20000100800 */
[----:B----4-:R-:W-:-:S03]  /*5860*/  IMAD.SHL.U32 R37, R3, 0x100, RZ ;  /* 0x0000010003257824 */ /* 0x010fc600078e00ff */
[----:B------:R1:W5:Y:S01]  /*5870*/  LDL.LU R3, [R1+0xa4] ;  /* 0x0000a40001037983 */ /* 0x0003620000300800 */
[----:B--2---:R-:W-:-:S03]  /*5880*/  IMAD.SHL.U32 R34, R2, 0x40, RZ ;  /* 0x0000004002227824 */ /* 0x004fc600078e00ff */
[----:B------:R1:W5:Y:S01]  /*5890*/  LDL.LU R2, [R1+0xa0] ;  /* 0x0000a00001027983 */ /* 0x0003620000300800 */
[----:B---3--:R-:W-:Y:S01]  /*58a0*/  SHF.R.S32.HI R38, RZ, 0x1f, R0 ;  /* 0x0000001fff267819 */ /* 0x008fe20000011400 */
[----:B0-----:R-:W-:-:S04]  /*58b0*/  IMAD.WIDE.U32 R24, R0, UR6, R32 ;  /* 0x0000000600187c25 */ /* 0x001fc8000f8e0020 */
[----:B------:R-:W-:-:S04]  /*58c0*/  IMAD R26, R38, UR6, RZ ;  /* 0x00000006261a7c24 */ /* 0x000fc8000f8e02ff */
[----:B------:R-:W-:Y:S02]  /*58d0*/  IMAD R27, R0, UR7, R26 ;  /* 0x00000007001b7c24 */ /* 0x000fe4000f8e021a */
[----:B------:R1:W5:Y:S01]  /*58e0*/  LDL.LU R0, [R1+0x9c] ;  /* 0x00009c0001007983 */ /* 0x0003620000300800 */
[----:B------:R-:W-:-:S04]  /*58f0*/  ISETP.GE.AND P1, PT, R34, UR8, PT ;  /* 0x0000000822007c0c */ /* 0x000fc8000bf26270 */
[C---:B------:R-:W-:Y:S02]  /*5900*/  ISETP.GE.OR P1, PT, R37.reuse, R35, P1 ;  /* 0x000000232500720c */ /* 0x040fe40000f26670 */
[----:B------:R-:W-:Y:S02]  /*5910*/  SHF.R.S32.HI R36, RZ, 0x1f, R37 ;  /* 0x0000001fff247819 */ /* 0x000fe40000011425 */
[----:B------:R-:W-:-:S04]  /*5920*/  IADD3 R24, P2, R37, R24, RZ ;  /* 0x0000001825187210 */ /* 0x000fc80007f5e0ff */
[----:B------:R-:W-:-:S05]  /*5930*/  IADD3.X R25, R36, R25, R27, P2, !PT ;  /* 0x0000001924197210 */ /* 0x000fca00017fe41b */
[----:B-1----:R-:W-:Y:S05]  /*5940*/  @P1 BRA `(.L_x_39) ;  /* 0x0000008c00d01947 */ /* 0x002fea0003800000 */
[----:B------:R0:W-:Y:S01]  /*5950*/  STL.64 [R1+0xa8], R4 ;  /* 0x0000a80401007387 */ /* 0x0001e20000100a00 */
[----:B------:R-:W1:Y:S01]  /*5960*/  LDC.64 R28, c[0x0][0x5c8] ;  /* 0x00017200ff1c7b82 */ /* 0x000e620000000a00 */
[----:B------:R-:W-:Y:S02]  /*5970*/  ULDC.64 UR6, c[0x0][0x5c0] ;  /* 0x0001700000067ab9 */ /* 0x000fe40000000a00 */
[----:B0-----:R-:W2:Y:S04]  /*5980*/  LDL.64 R4, [R1+0x90] ;  /* 0x0000900001047983 */ /* 0x001ea80000100a00 */
[----:B-----5:R0:W-:Y:S04]  /*5990*/  STL [R1+0xa0], R2 ;  /* 0x0000a00201007387 */ /* 0x0201e80000100800 */
[----:B0-----:R-:W2:Y:S04]  /*59a0*/  LDL.LU R2, [R1+0x84] ;  /* 0x0000840001027983 */ /* 0x001ea80000300800 */
[----:B------:R0:W-:Y:S04]  /*59b0*/  STL [R1+0x9c], R0 ;  /* 0x00009c0001007387 */ /* 0x0001e80000100800 */
[----:B0-----:R-:W3:Y:S01]  /*59c0*/  LDL R0, [R1+0x8c] ;  /* 0x00008c0001007983 */ /* 0x001ee20000100800 */
[----:B--2---:R-:W-:-:S03]  /*59d0*/  IMAD.WIDE R30, R2, 0x40, R4 ;  /* 0x00000040021e7825 */ /* 0x004fc600078e0204 */
[----:B------:R0:W5:Y:S04]  /*59e0*/  LDL.LU.64 R4, [R1+0xa8] ;  /* 0x0000a80001047983 */ /* 0x0001680000300a00 */
[----:B------:R0:W5:Y:S01]  /*59f0*/  LDL.LU R2, [R1+0xa0] ;  /* 0x0000a00001027983 */ /* 0x0001620000300800 */
[-C--:B-1----:R-:W-:Y:S02]  /*5a00*/  IMAD R26, R31, R28.reuse, RZ ;  /* 0x0000001c1f1a7224 */ /* 0x082fe400078e02ff */
[----:B------:R-:W-:-:S04]  /*5a10*/  IMAD.WIDE.U32 R24, R30, R28, R24 ;  /* 0x0000001c1e187225 */ /* 0x000fc800078e0018 */
[----:B------:R-:W-:Y:S01]  /*5a20*/  IMAD R27, R30, R29, R26 ;  /* 0x0000001d1e1b7224 */ /* 0x000fe200078e021a */
[----:B------:R-:W-:Y:S01]  /*5a30*/  LEA R26, P1, R28, R24, 0x3 ;  /* 0x000000181c1a7211 */ /* 0x000fe200078218ff */
[----:B---3--:R-:W-:Y:S01]  /*5a40*/  IMAD.IADD R39, R0, 0x1, -R34 ;  /* 0x0000000100277824 */ /* 0x008fe200078e0a22 */
[----:B------:R-:W-:Y:S01]  /*5a50*/  IADD3 R24, P2, R24, UR6, RZ ;  /* 0x0000000618187c10 */ /* 0x000fe2000ff5e0ff */
[----:B------:R0:W5:Y:S01]  /*5a60*/  LDL.LU R0, [R1+0x9c] ;  /* 0x00009c0001007983 */ /* 0x0001620000300800 */
[----:B------:R-:W-:Y:S01]  /*5a70*/  IMAD.IADD R27, R25, 0x1, R27 ;  /* 0x00000001191b7824 */ /* 0x000fe200078e021b */
[----:B------:R-:W-:-:S04]  /*5a80*/  IADD3 R26, P4, R26, UR6, RZ ;  /* 0x000000061a1a7c10 */ /* 0x000fc8000ff9e0ff */
[----:B------:R-:W-:Y:S01]  /*5a90*/  LEA.HI.X R29, R28, R27, R29, 0x3, P1 ;  /* 0x0000001b1c1d7211 */ /* 0x000fe200008f1c1d */
[----:B------:R-:W-:Y:S01]  /*5aa0*/  IMAD R28, R40, -0x2, R35 ;  /* 0xfffffffe281c7824 */ /* 0x000fe200078e0223 */
[----:B------:R-:W-:Y:S01]  /*5ab0*/  FSETP.NEU.AND P1, PT, RZ, UR25, PT ;  /* 0x00000019ff007c0b */ /* 0x000fe2000bf2d000 */
[----:B------:R-:W-:Y:S01]  /*5ac0*/  BSSY B0, `(.L_x_39) ;  /* 0x00008dc000007945 */ /* 0x000fe20003800000 */
[----:B------:R-:W-:Y:S02]  /*5ad0*/  IADD3.X R25, R27, UR7, RZ, P2, !PT ;  /* 0x000000071b197c10 */ /* 0x000fe400097fe4ff */
[----:B------:R-:W-:Y:S01]  /*5ae0*/  IADD3.X R27, R29, UR7, RZ, P4, !PT ;  /* 0x000000071d1b7c10 */ /* 0x000fe2000a7fe4ff */
[----:B------:R-:W-:-:S08]  /*5af0*/  IMAD.IADD R34, R28, 0x1, -R37 ;  /* 0x000000011c227824 */ /* 0x000fd000078e0a25 */
[----:B0-----:R-:W-:Y:S05]  /*5b00*/  @!P1 BRA `(.L_x_40) ;  /* 0x0000006800e09947 */ /* 0x001fea0003800000 */
[----:B-----5:R0:W-:Y:S01]  /*5b10*/  STL [R1+0x9c], R0 ;  /* 0x00009c0001007387 */ /* 0x0201e20000100800 */
[----:B------:R-:W-:Y:S01]  /*5b20*/  ULDC.64 UR6, c[0x0][0x5b8] ;  /* 0x00016e0000067ab9 */ /* 0x000fe20000000a00 */
[----:B------:R-:W-:Y:S02]  /*5b30*/  ULDC.64 UR8, c[0x0][0x5a8] ;  /* 0x00016a0000087ab9 */ /* 0x000fe40000000a00 */
[----:B0-----:R-:W2:Y:S01]  /*5b40*/  LDL.LU R0, [R1+0x74] ;  /* 0x0000740001007983 */ /* 0x001ea20000300800 */
[----:B------:R-:W-:Y:S01]  /*5b50*/  IMAD R28, R38, UR6, RZ ;  /* 0x00000006261c7c24 */ /* 0x000fe2000f8e02ff */
[----:B------:R-:W-:Y:S01]  /*5b60*/  BSSY B1, `(.L_x_41) ;  /* 0x0000011000017945 */ /* 0x000fe20003800000 */
[----:B--2---:R-:W-:-:S04]  /*5b70*/  IMAD.WIDE.U32 R32, R0, UR6, R32 ;  /* 0x0000000600207c25 */ /* 0x004fc8000f8e0020 */
[----:B------:R-:W-:Y:S01]  /*5b80*/  IMAD R29, R0, UR7, R28 ;  /* 0x00000007001d7c24 */ /* 0x000fe2000f8e021c */
[----:B------:R-:W-:Y:S01]  /*5b90*/  IADD3 R32, P1, R37, R32, RZ ;  /* 0x0000002025207210 */ /* 0x000fe20007f3e0ff */
[----:B------:R0:W5:Y:S01]  /*5ba0*/  LDL.LU R0, [R1+0x9c] ;  /* 0x00009c0001007983 */ /* 0x0001620000300800 */
[----:B------:R-:W-:Y:S02]  /*5bb0*/  ULDC.64 UR6, c[0x0][0x5b0] ;  /* 0x00016c0000067ab9 */ /* 0x000fe40000000a00 */
[----:B------:R-:W-:Y:S01]  /*5bc0*/  IADD3.X R33, R36, R33, R29, P1, !PT ;  /* 0x0000002124217210 */ /* 0x000fe20000ffe41d */
[----:B------:R-:W-:Y:S01]  /*5bd0*/  IMAD R35, R31, UR6, RZ ;  /* 0x000000061f237c24 */ /* 0x000fe2000f8e02ff */
[----:B------:R-:W-:Y:S01]  /*5be0*/  ISETP.GE.AND P1, PT, R39, 0x1, PT ;  /* 0x000000012700780c */ /* 0x000fe20003f26270 */
[----:B------:R-:W-:-:S03]  /*5bf0*/  IMAD.WIDE.U32 R28, R30, UR6, R32 ;  /* 0x000000061e1c7c25 */ /* 0x000fc6000f8e0020 */
[----:B------:R-:W-:Y:S01]  /*5c00*/  ISETP.LT.OR P5, PT, R34, 0x1, !P1 ;  /* 0x000000012200780c */ /* 0x000fe20004fa1670 */
[----:B------:R-:W-:Y:S01]  /*5c10*/  IMAD R35, R30, UR7, R35 ;  /* 0x000000071e237c24 */ /* 0x000fe2000f8e0223 */
[----:B------:R-:W-:-:S04]  /*5c20*/  IADD3 R28, P2, R28, UR8, RZ ;  /* 0x000000081c1c7c10 */ /* 0x000fc8000ff5e0ff */
[--C-:B------:R-:W-:Y:S02]  /*5c30*/  IADD3.X R29, R29, UR9, R35.reuse, P2, !PT ;  /* 0x000000091d1d7c10 */ /* 0x100fe400097fe423 */
[----:B------:R-:W-:-:S05]  /*5c40*/  PRMT R35, RZ, 0x7610, R35 ;  /* 0x00007610ff237816 */ /* 0x000fca0000000023 */
[----:B0-----:R-:W-:Y:S05]  /*5c50*/  @P5 BRA `(.L_x_42) ;  /* 0x0000000000045947 */ /* 0x001fea0003800000 */
[----:B------:R0:W5:Y:S02]  /*5c60*/  LDG.E.U8 R35, desc[UR22][R28.64] ;  /* 0x000000161c237981 */ /* 0x000164000c1e1100 */
.L_x_42:
[----:B------:R-:W-:Y:S05]  /*5c70*/  BSYNC B1 ;  /* 0x0000000000017941 */ /* 0x000fea0003800000 */
.L_x_41:
[----:B-----5:R-:W-:Y:S01]  /*5c80*/  LOP3.LUT R35, R35, 0xff, RZ, 0xc0, !PT ;  /* 0x000000ff23237812 */ /* 0x020fe200078ec0ff */
[----:B------:R-:W-:Y:S01]  /*5c90*/  BSSY B1, `(.L_x_43) ;  /* 0x000000b000017945 */ /* 0x000fe20003800000 */
[----:B------:R-:W-:Y:S02]  /*5ca0*/  ISETP.LT.OR P4, PT, R34, 0x2, !P1 ;  /* 0x000000022200780c */ /* 0x000fe40004f81670 */
[----:B------:R-:W-:-:S05]  /*5cb0*/  F2FP.F16.E4M3.UNPACK_B R35, R35 ;  /* 0x00000023ff23723e */ /* 0x000fca00020006ff */
[----:B------:R-:W-:-:S05]  /*5cc0*/  HADD2.F32 R35, -RZ, R35.H0_H0 ;  /* 0x20000023ff237230 */ /* 0x000fca0000004100 */
[----:B------:R-:W-:Y:S01]  /*5cd0*/  FMUL R36, R35, UR25 ;  /* 0x0000001923247c20 */ /* 0x000fe20008400000 */
[----:B------:R-:W-:-:S03]  /*5ce0*/  PRMT R35, RZ, 0x7610, R35 ;  /* 0x00007610ff237816 */ /* 0x000fc60000000023 */
[----:B------:R-:W-:-:S05]  /*5cf0*/  FFMA R36, R227, UR24, R36 ;  /* 0x00000018e3247c23 */ /* 0x000fca0008000024 */
[----:B------:R-:W-:-:S05]  /*5d00*/  F2FP.SATFINITE.E4M3.F32.PACK_AB_MERGE_C R37, RZ, R36, RZ ;  /* 0x00000024ff25723e */ /* 0x000fca00048070ff */
[----:B------:R1:W-:Y:S01]  /*5d10*/  @!P5 STG.E.U8 desc[UR22][R24.64], R37 ;  /* 0x000000251800d986 */ /* 0x0003e2000c101116 */
[----:B------:R-:W-:Y:S05]  /*5d20*/  @P4 BRA `(.L_x_44) ;  /* 0x0000000000044947 */ /* 0x000fea0003800000 */
[----:B------:R2:W5:Y:S02]  /*5d30*/  LDG.E.U8 R35, desc[UR22][R28.64+0x1] ;  /* 0x000001161c237981 */ /* 0x000564000c1e1100 */
.L_x_44:
[----:B------:R-:W-:Y:S05]  /*5d40*/  BSYNC B1 ;  /* 0x0000000000017941 */ /* 0x000fea0003800000 */
.L_x_43:
[----:B-----5:R-:W-:Y:S01]  /*5d50*/  LOP3.LUT R35, R35, 0xff, RZ, 0xc0, !PT ;  /* 0x000000ff23237812 */ /* 0x020fe200078ec0ff */
[----:B------:R-:W-:Y:S01]  /*5d60*/  BSSY B1, `(.L_x_45) ;  /* 0x0000013000017945 */ /* 0x000fe20003800000 */
[----:B-1----:R-:W-:Y:S02]  /*5d70*/  IADD3 R37, P2, R30, 0x8, RZ ;  /* 0x000000081e257810 */ /* 0x002fe40007f5e0ff */
[----:B------:R-:W-:-:S03]  /*5d80*/  F2FP.F16.E4M3.UNPACK_B R35, R35 ;  /* 0x00000023ff23723e */ /* 0x000fc600020006ff */
[----:B------:R-:W-:Y:S01]  /*5d90*/  IMAD.X R30, RZ, RZ, R31, P2 ;  /* 0x000000ffff1e7224 */ /* 0x000fe200010e061f */
[----:B------:R-:W-:Y:S01]  /*5da0*/  ISETP.GE.AND P2, PT, R39, 0x9, PT ;  /* 0x000000092700780c */ /* 0x000fe20003f46270 */
[----:B------:R-:W-:Y:S02]  /*5db0*/  HADD2.F32 R35, -RZ, R35.H0_H0 ;  /* 0x20000023ff237230 */ /* 0x000fe40000004100 */
[----:B------:R-:W-:Y:S01]  /*5dc0*/  IMAD R30, R30, UR6, RZ ;  /* 0x000000061e1e7c24 */ /* 0x000fe2000f8e02ff */
[----:B------:R-:W-:Y:S01]  /*5dd0*/  ISETP.LT.OR P5, PT, R34, 0x1, !P2 ;  /* 0x000000012200780c */ /* 0x000fe200057a1670 */
[----:B------:R-:W-:-:S04]  /*5de0*/  IMAD.WIDE.U32 R32, R37, UR6, R32 ;  /* 0x0000000625207c25 */ /* 0x000fc8000f8e0020 */
[----:B------:R-:W-:Y:S01]  /*5df0*/  FMUL R35, R35, UR25 ;  /* 0x0000001923237c20 */ /* 0x000fe20008400000 */
[----:B------:R-:W-:-:S03]  /*5e00*/  IMAD R37, R37, UR7, R30 ;  /* 0x0000000725257c24 */ /* 0x000fc6000f8e021e */
[----:B------:R-:W-:Y:S01]  /*5e10*/  FFMA R35, R226, UR24, R35 ;  /* 0x00000018e2237c23 */ /* 0x000fe20008000023 */
[----:B------:R-:W-:Y:S02]  /*5e20*/  IADD3 R30, P6, R32, UR8, RZ ;  /* 0x00000008201e7c10 */ /* 0x000fe4000ffde0ff */
[----:B------:R-:W-:Y:S02]  /*5e30*/  PRMT R32, RZ, 0x7610, R32 ;  /* 0x00007610ff207816 */ /* 0x000fe40000000020 */
[----:B------:R-:W-:Y:S02]  /*5e40*/  F2FP.SATFINITE.E4M3.F32.PACK_AB_MERGE_C R35, RZ, R35, RZ ;  /* 0x00000023ff23723e */ /* 0x000fe400048070ff */
[----:B------:R-:W-:-:S03]  /*5e50*/  IADD3.X R31, R33, UR9, R37, P6, !PT ;  /* 0x00000009211f7c10 */ /* 0x000fc6000b7fe425 */
[----:B------:R1:W-:Y:S01]  /*5e60*/  @!P4 STG.E.U8 desc[UR22][R24.64+0x1], R35 ;  /* 0x000001231800c986 */ /* 0x0003e2000c101116 */
[----:B------:R-:W-:Y:S05]  /*5e70*/  @P5 BRA `(.L_x_46) ;  /* 0x0000000000045947 */ /* 0x000fea0003800000 */
[----:B------:R3:W5:Y:S02]  /*5e80*/  LDG.E.U8 R32, desc[UR22][R30.64] ;  /* 0x000000161e207981 */ /* 0x000764000c1e1100 */
.L_x_46:
[----:B------:R-:W-:Y:S05]  /*5e90*/  BSYNC B1 ;  /* 0x0000000000017941 */ /* 0x000fea0003800000 */
.L_x_45:
[----:B-----5:R-:W-:Y:S01]  /*5ea0*/  LOP3.LUT R32, R32, 0xff, RZ, 0xc0, !PT ;  /* 0x000000ff20207812 */ /* 0x020fe200078ec0ff */
[----:B------:R-:W-:Y:S01]  /*5eb0*/  BSSY B1, `(.L_x_47) ;  /* 0x000000b000017945 */ /* 0x000fe20003800000 */
[----:B------:R-:W-:Y:S02]  /*5ec0*/  ISETP.LT.OR P4, PT, R34, 0x2, !P2 ;  /* 0x000000022200780c */ /* 0x000fe40005781670 */
[----:B------:R-:W-:-:S05]  /*5ed0*/  F2FP.F16.E4M3.UNPACK_B R32, R32 ;  /* 0x00000020ff20723e */ /* 0x000fca00020006ff */
[----:B------:R-:W-:-:S05]  /*5ee0*/  HADD2.F32 R32, -RZ, R32.H0_H0 ;  /* 0x20000020ff207230 */ /* 0x000fca0000004100 */
[----:B------:R-:W-:-:S04]  /*5ef0*/  FMUL R32, R32, UR25 ;  /* 0x0000001920207c20 */ /* 0x000fc80008400000 */
[----:B------:R-:W-:-:S05]  /*5f00*/  FFMA R32, R225, UR24, R32 ;  /* 0x00000018e1207c23 */ /* 0x000fca0008000020 */
[----:B------:R-:W-:Y:S02]  /*5f10*/  F2FP.SATFINITE.E4M3.F32.PACK_AB_MERGE_C R33, RZ, R32, RZ ;  /* 0x00000020ff21723e */ /* 0x000fe400048070ff */
[----:B------:R-:W-:-:S03]  /*5f20*/  PRMT R32, RZ, 0x7610, R32 ;  /* 0x00007610ff207816 */ /* 0x000fc60000000020 */
[----:B------:R4:W-:Y:S01]  /*5f30*/  @!P5 STG.E.U8 desc[UR22][R26.64], R33 ;  /* 0x000000211a00d986 */ /* 0x0009e2000c101116 */
[----:B------:R-:W-:Y:S05]  /*5f40*/  @P4 BRA `(.L_x_48) ;  /* 0x0000000000044947 */ /* 0x000fea0003800000 */
[----:B------:R0:W5:Y:S02]  /*5f50*/  LDG.E.U8 R32, desc[UR22][R30.64+0x1] ;  /* 0x000001161e207981 */ /* 0x000164000c1e1100 */
.L_x_48:
[----:B------:R-:W-:Y:S05]  /*5f60*/  BSYNC B1 ;  /* 0x0000000000017941 */ /* 0x000fea0003800000 */
.L_x_47:
[----:B-----5:R-:W-:Y:S01]  /*5f70*/  LOP3.LUT R32, R32, 0xff, RZ, 0xc0, !PT ;  /* 0x000000ff20207812 */ /* 0x020fe200078ec0ff */
[----:B------:R-:W-:Y:S01]  /*5f80*/  BSSY B1, `(.L_x_49) ;  /* 0x000000b000017945 */ /* 0x000fe20003800000 */
[----:B------:R-:W-:Y:S02]  /*5f90*/  ISETP.LT.OR P5, PT, R34, 0x9, !P1 ;  /* 0x000000092200780c */ /* 0x000fe40004fa1670 */
[----:B------:R-:W-:-:S05]  /*5fa0*/  F2FP.F16.E4M3.UNPACK_B R32, R32 ;  /* 0x00000020ff20723e */ /* 0x000fca00020006ff */
[----:B------:R-:W-:-:S05]  /*5fb0*/  HADD2.F32 R32, -RZ, R32.H0_H0 ;  /* 0x20000020ff207230 */ /* 0x000fca0000004100 */
[----:B----4-:R-:W-:Y:S01]  /*5fc0*/  FMUL R33, R32, UR25 ;  /* 0x0000001920217c20 */ /* 0x010fe20008400000 */
[----:B------:R-:W-:-:S03]  /*5fd0*/  PRMT R32, RZ, 0x7610, R32 ;  /* 0x00007610ff207816 */ /* 0x000fc60000000020 */
[----:B------:R-:W-:-:S05]  /*5fe0*/  FFMA R33, R224, UR24, R33 ;  /* 0x00000018e0217c23 */ /* 0x000fca0008000021 */
[----:B------:R-:W-:-:S05]  /*5ff0*/  F2FP.SATFINITE.E4M3.F32.PACK_AB_MERGE_C R33, RZ, R33, RZ ;  /* 0x00000021ff21723e */ /* 0x000fca00048070ff */
[----:B------:R4:W-:Y:S01]  /*6000*/  @!P4 STG.E.U8 desc[UR22][R26.64+0x1], R33 ;  /* 0x000001211a00c986 */ /* 0x0009e2000c101116 */
[----:B------:R-:W-:Y:S05]  /*6010*/  @P5 BRA `(.L_x_50) ;  /* 0x0000000000045947 */ /* 0x000fea0003800000 */
[----:B------:R0:W5:Y:S02]  /*6020*/  LDG.E.U8 R32, desc[UR22][R28.64+0x8] ;  /* 0x000008161c207981 */ /* 0x000164000c1e1100 */
.L_x_50:
[----:B------:R-:W-:Y:S05]  /*6030*/  BSYNC B1 ;  /* 0x0000000000017941 */ /* 0x000fea0003800000 */
.L_x_49:
[----:B-----5:R-:W-:Y:S01]  /*6040*/  LOP3.LUT R32, R32, 0xff, RZ, 0xc0, !PT ;  /* 0x000000ff20207812 */ /* 0x020fe200078ec0ff */
[----:B------:R-:W-:Y:S01]  /*6050*/  BSSY B1, `(.L_x_51) ;  /* 0x000000b000017945 */ /* 0x000fe20003800000 */
[----:B------:R-:W-:Y:S02]  /*6060*/  ISETP.LT.OR P4, PT, R34, 0xa, !P1 ;  /* 0x0000000a2200780c */ /* 0x000fe40004f81670 */
[----:B------:R-:W-:-:S05]  /*6070*/  F2FP.F16.E4M3.UNPACK_B R32, R32 ;  /* 0x00000020ff20723e */ /* 0x000fca00020006ff */
[----:B------:R-:W-:-:S05]  /*6080*/  HADD2.F32 R32, -RZ, R32.H0_H0 ;  /* 0x20000020ff207230 */ /* 0x000fca0000004100 */
[----:B------:R-:W-:-:S04]  /*6090*/  FMUL R32, R32, UR25 ;  /* 0x0000001920207c20 */ /* 0x000fc80008400000 */
[----:B------:R-:W-:-:S05]  /*60a0*/  FFMA R32, R223, UR24, R32 ;  /* 0x00000018df207c23 */ /* 0x000fca0008000020 */
[----:B----4-:R-:W-:Y:S02]  /*60b0*/  F2FP.SATFINITE.E4M3.F32.PACK_AB_MERGE_C R33, RZ, R32, RZ ;  /* 0x00000020ff21723e */ /* 0x010fe400048070ff */
[----:B------:R-:W-:-:S03]  /*60c0*/  PRMT R32, RZ, 0x7610, R32 ;  /* 0x00007610ff207816 */ /* 0x000fc60000000020 */
[----:B------:R4:W-:Y:S01]  /*60d0*/  @!P5 STG.E.U8 desc[UR22][R24.64+0x8], R33 ;  /* 0x000008211800d986 */ /* 0x0009e2000c101116 */
[----:B------:R-:W-:Y:S05]  /*60e0*/  @P4 BRA `(.L_x_52) ;  /* 0x0000000000044947 */ /* 0x000fea0003800000 */
[----:B------:R0:W5:Y:S02]  /*60f0*/  LDG.E.U8 R32, desc[UR22][R28.64+0x9] ;  /* 0x000009161c207981 */ /* 0x000164000c1e1100 */
.L_x_52:
[----:B------:R-:W-:Y:S05]  /*6100*/  BSYNC B1 ;  /* 0x0000000000017941 */ /* 0x000fea0003800000 */
.L_x_51:
        /* <DEDUP_REMOVED lines=12> */
.L_x_54:
[----:B------:R-:W-:Y:S05]  /*61d0*/  BSYNC B1 ;  /* 0x0000000000017941 */ /* 0x000fea0003800000 */
.L_x_53:
        /* <DEDUP_REMOVED lines=12> */
.L_x_56:
[----:B------:R-:W-:Y:S05]  /*62a0*/  BSYNC B1 ;  /* 0x0000000000017941 */ /* 0x000fea0003800000 */
.L_x_55:
        /* <DEDUP_REMOVED lines=12> */
.L_x_58:
[----:B------:R-:W-:Y:S05]  /*6370*/  BSYNC B1 ;  /* 0x0000000000017941 */ /* 0x000fea0003800000 */
.L_x_57:
        /* <DEDUP_REMOVED lines=12> */
.L_x_60:
[----:B------:R-:W-:Y:S05]  /*6440*/  BSYNC B1 ;  /* 0x0000000000017941 */ /* 0x000fea0003800000 */
.L_x_59:
        /* <DEDUP_REMOVED lines=12> */
.L_x_62:
[----:B------:R-:W-:Y:S05]  /*6510*/  BSYNC B1 ;  /* 0x0000000000017941 */ /* 0x000fea0003800000 */
.L_x_61:
        /* <DEDUP_REMOVED lines=12> */
.L_x_64:
[----:B------:R-:W-:Y:S05]  /*65e0*/  BSYNC B1 ;  /* 0x0000000000017941 */ /* 0x000fea0003800000 */
.L_x_63:
        /* <DEDUP_REMOVED lines=12> */
.L_x_66:
[----:B------:R-:W-:Y:S05]  /*66b0*/  BSYNC B1 ;  /* 0x0000000000017941 */ /* 0x000fea0003800000 */
.L_x_65:
        /* <DEDUP_REMOVED lines=12> */
.L_x_68:
[----:B------:R-:W-:Y:S05]  /*6780*/  BSYNC B1 ;  /* 0x0000000000017941 */ /* 0x000fea0003800000 */
.L_x_67:
        /* <DEDUP_REMOVED lines=12> */
.L_x_70:
[----:B------:R-:W-:Y:S05]  /*6850*/  BSYNC B1 ;  /* 0x0000000000017941 */ /* 0x000fea0003800000 */
.L_x_69:
        /* <DEDUP_REMOVED lines=12> */
.L_x_72:
[----:B------:R-:W-:Y:S05]  /*6920*/  BSYNC B1 ;  /* 0x0000000000017941 */ /* 0x000fea0003800000 */
.L_x_71:
        /* <DEDUP_REMOVED lines=12> */
.L_x_74:
[----:B------:R-:W-:Y:S05]  /*69f0*/  BSYNC B1 ;  /* 0x0000000000017941 */ /* 0x000fea0003800000 */
.L_x_73:
        /* <DEDUP_REMOVED lines=12> */
.L_x_76:
[----:B------:R-:W-:Y:S05]  /*6ac0*/  BSYNC B1 ;  /* 0x0000000000017941 */ /* 0x000fea0003800000 */
.L_x_75:
        /* <DEDUP_REMOVED lines=12> */
.L_x_78:
[----:B------:R-:W-:Y:S05]  /*6b90*/  BSYNC B1 ;  /* 0x0000000000017941 */ /* 0x000fea0003800000 */
.L_x_77:
        /* <DEDUP_REMOVED lines=12> */
.L_x_80:
[----:B------:R-:W-:Y:S05]  /*6c60*/  BSYNC B1 ;  /* 0x0000000000017941 */ /* 0x000fea0003800000 */
.L_x_79:
        /* <DEDUP_REMOVED lines=12> */
.L_x_82:
[----:B------:R-:W-:Y:S05]  /*6d30*/  BSYNC B1 ;  /* 0x0000000000017941 */ /* 0x000fea0003800000 */
.L_x_81:
        /* <DEDUP_REMOVED lines=12> */
.L_x_84:
[----:B------:R-:W-:Y:S05]  /*6e00*/  BSYNC B1 ;  /* 0x0000000000017941 */ /* 0x000fea0003800000 */
.L_x_83:
        /* <DEDUP_REMOVED lines=12> */
.L_x_86:
[----:B------:R-:W-:Y:S05]  /*6ed0*/  BSYNC B1 ;  /* 0x0000000000017941 */ /* 0x000fea0003800000 */
.L_x_85:
        /* <DEDUP_REMOVED lines=12> */
.L_x_88:
[----:B------:R-:W-:Y:S05]  /*6fa0*/  BSYNC B1 ;  /* 0x0000000000017941 */ /* 0x000fea0003800000 */
.L_x_87:
        /* <DEDUP_REMOVED lines=12> */
.L_x_90:
[----:B------:R-:W-:Y:S05]  /*7070*/  BSYNC B1 ;  /* 0x0000000000017941 */ /* 0x000fea0003800000 */
.L_x_89:
        /* <DEDUP_REMOVED lines=12> */
.L_x_92:
[----:B------:R-:W-:Y:S05]  /*7140*/  BSYNC B1 ;  /* 0x0000000000017941 */ /* 0x000fea0003800000 */
.L_x_91:
        /* <DEDUP_REMOVED lines=12> */
.L_x_94:
[----:B------:R-:W-:Y:S05]  /*7210*/  BSYNC B1 ;  /* 0x0000000000017941 */ /* 0x000fea0003800000 */
.L_x_93:
        /* <DEDUP_REMOVED lines=12> */
.L_x_96:
[----:B------:R-:W-:Y:S05]  /*72e0*/  BSYNC B1 ;  /* 0x0000000000017941 */ /* 0x000fea0003800000 */
.L_x_95:
        /* <DEDUP_REMOVED lines=12> */
.L_x_98:
[----:B------:R-:W-:Y:S05]  /*73b0*/  BSYNC B1 ;  /* 0x0000000000017941 */ /* 0x000fea0003800000 */
.L_x_97:
        /* <DEDUP_REMOVED lines=12> */
.L_x_100:
[----:B------:R-:W-:Y:S05]  /*7480*/  BSYNC B1 ;  /* 0x0000000000017941 */ /* 0x000fea0003800000 */
.L_x_99:
        /* <DEDUP_REMOVED lines=12> */
.L_x_102:
[----:B------:R-:W-:Y:S05]  /*7550*/  BSYNC B1 ;  /* 0x0000000000017941 */ /* 0x000fea0003800000 */
.L_x_101:
        /* <DEDUP_REMOVED lines=12> */
.L_x_104:
[----:B------:R-:W-:Y:S05]  /*7620*/  BSYNC B1 ;  /* 0x0000000000017941 */ /* 0x000fea0003800000 */
.L_x_103:
        /* <DEDUP_REMOVED lines=12> */
.L_x_106:
[----:B------:R-:W-:Y:S05]  /*76f0*/  BSYNC B1 ;  /* 0x0000000000017941 */ /* 0x000fea0003800000 */
.L_x_105:
        /* <DEDUP_REMOVED lines=12> */
.L_x_108:
[----:B------:R-:W-:Y:S05]  /*77c0*/  BSYNC B1 ;  /* 0x0000000000017941 */ /* 0x000fea0003800000 */
.L_x_107:
        /* <DEDUP_REMOVED lines=12> */
.L_x_110:
[----:B------:R-:W-:Y:S05]  /*7890*/  BSYNC B1 ;  /* 0x0000000000017941 */ /* 0x000fea0003800000 */
.L_x_109:
        /* <DEDUP_REMOVED lines=12> */
.L_x_112:
[----:B------:R-:W-:Y:S05]  /*7960*/  BSYNC B1 ;  /* 0x0000000000017941 */ /* 0x000fea0003800000 */
.L_x_111:
        /* <DEDUP_REMOVED lines=12> */
.L_x_114:
[----:B------:R-:W-:Y:S05]  /*7a30*/  BSYNC B1 ;  /* 0x0000000000017941 */ /* 0x000fea0003800000 */
.L_x_113:
        /* <DEDUP_REMOVED lines=12> */
.L_x_116:
[----:B------:R-:W-:Y:S05]  /*7b00*/  BSYNC B1 ;  /* 0x0000000000017941 */ /* 0x000fea0003800000 */
.L_x_115:
        /* <DEDUP_REMOVED lines=12> */
.L_x_118:
[----:B------:R-:W-:Y:S05]  /*7bd0*/  BSYNC B1 ;  /* 0x0000000000017941 */ /* 0x000fea0003800000 */
.L_x_117:
        /* <DEDUP_REMOVED lines=12> */
.L_x_120:
[----:B------:R-:W-:Y:S05]  /*7ca0*/  BSYNC B1 ;  /* 0x0000000000017941 */ /* 0x000fea0003800000 */
.L_x_119:
        /* <DEDUP_REMOVED lines=12> */
.L_x_122:
[----:B------:R-:W-:Y:S05]  /*7d70*/  BSYNC B1 ;  /* 0x0000000000017941 */ /* 0x000fea0003800000 */
.L_x_121:
        /* <DEDUP_REMOVED lines=12> */
.L_x_124:
[----:B------:R-:W-:Y:S05]  /*7e40*/  BSYNC B1 ;  /* 0x0000000000017941 */ /* 0x000fea0003800000 */
.L_x_123:
        /* <DEDUP_REMOVED lines=12> */
.L_x_126:
[----:B------:R-:W-:Y:S05]  /*7f10*/  BSYNC B1 ;  /* 0x0000000000017941 */ /* 0x000fea0003800000 */
.L_x_125:
        /* <DEDUP_REMOVED lines=12> */
.L_x_128:
[----:B------:R-:W-:Y:S05]  /*7fe0*/  BSYNC B1 ;  /* 0x0000000000017941 */ /* 0x000fea0003800000 */
.L_x_127:
        /* <DEDUP_REMOVED lines=12> */
.L_x_130:
[----:B------:R-:W-:Y:S05]  /*80b0*/  BSYNC B1 ;  /* 0x0000000000017941 */ /* 0x000fea0003800000 */
.L_x_129:
        /* <DEDUP_REMOVED lines=12> */
.L_x_132:
[----:B------:R-:W-:Y:S05]  /*8180*/  BSYNC B1 ;  /* 0x0000000000017941 */ /* 0x000fea0003800000 */
.L_x_131:
        /* <DEDUP_REMOVED lines=12> */
.L_x_134:
[----:B------:R-:W-:Y:S05]  /*8250*/  BSYNC B1 ;  /* 0x0000000000017941 */ /* 0x000fea0003800000 */
.L_x_133:
        /* <DEDUP_REMOVED lines=12> */
.L_x_136:
[----:B------:R-:W-:Y:S05]  /*8320*/  BSYNC B1 ;  /* 0x0000000000017941 */ /* 0x000fea0003800000 */
.L_x_135:
        /* <DEDUP_REMOVED lines=12> */
.L_x_138:
[----:B------:R-:W-:Y:S05]  /*83f0*/  BSYNC B1 ;  /* 0x0000000000017941 */ /* 0x000fea0003800000 */
.L_x_137:
        /* <DEDUP_REMOVED lines=12> */
.L_x_140:
[----:B------:R-:W-:Y:S05]  /*84c0*/  BSYNC B1 ;  /* 0x0000000000017941 */ /* 0x000fea0003800000 */
.L_x_139:
        /* <DEDUP_REMOVED lines=12> */
.L_x_142:
[----:B------:R-:W-:Y:S05]  /*8590*/  BSYNC B1 ;  /* 0x0000000000017941 */ /* 0x000fea0003800000 */
.L_x_141:
        /* <DEDUP_REMOVED lines=12> */
.L_x_144:
[----:B------:R-:W-:Y:S05]  /*8660*/  BSYNC B1 ;  /* 0x0000000000017941 */ /* 0x000fea0003800000 */
.L_x_143:
        /* <DEDUP_REMOVED lines=12> */
.L_x_146:
[----:B------:R-:W-:Y:S05]  /*8730*/  BSYNC B1 ;  /* 0x0000000000017941 */ /* 0x000fea0003800000 */
.L_x_145:
        /* <DEDUP_REMOVED lines=12> */
.L_x_148:
[----:B------:R-:W-:Y:S05]  /*8800*/  BSYNC B1 ;  /* 0x0000000000017941 */ /* 0x000fea0003800000 */
.L_x_147:
        /* <DEDUP_REMOVED lines=12> */
.L_x_150:
[----:B------:R-:W-:Y:S05]  /*88d0*/  BSYNC B1 ;  /* 0x0000000000017941 */ /* 0x000fea0003800000 */
.L_x_149:
        /* <DEDUP_REMOVED lines=12> */
.L_x_152:
[----:B------:R-:W-:Y:S05]  /*89a0*/  BSYNC B1 ;  /* 0x0000000000017941 */ /* 0x000fea0003800000 */
.L_x_151:
        /* <DEDUP_REMOVED lines=12> */
.L_x_154:
[----:B------:R-:W-:Y:S05]  /*8a70*/  BSYNC B1 ;  /* 0x0000000000017941 */ /* 0x000fea0003800000 */
.L_x_153:
        /* <DEDUP_REMOVED lines=12> */
.L_x_156:
[----:B------:R-:W-:Y:S05]  /*8b40*/  BSYNC B1 ;  /* 0x0000000000017941 */ /* 0x000fea0003800000 */
.L_x_155:
        /* <DEDUP_REMOVED lines=12> */
.L_x_158:
[----:B------:R-:W-:Y:S05]  /*8c10*/  BSYNC B1 ;  /* 0x0000000000017941 */ /* 0x000fea0003800000 */
.L_x_157:
        /* <DEDUP_REMOVED lines=12> */
.L_x_160:
[----:B------:R-:W-:Y:S05]  /*8ce0*/  BSYNC B1 ;  /* 0x0000000000017941 */ /* 0x000fea0003800000 */
.L_x_159:
        /* <DEDUP_REMOVED lines=12> */
.L_x_162:
[----:B------:R-:W-:Y:S05]  /*8db0*/  BSYNC B1 ;  /* 0x0000000000017941 */ /* 0x000fea0003800000 */
.L_x_161:
        /* <DEDUP_REMOVED lines=12> */
.L_x_164:
[----:B------:R-:W-:Y:S05]  /*8e80*/  BSYNC B1 ;  /* 0x0000000000017941 */ /* 0x000fea0003800000 */
.L_x_163:
        /* <DEDUP_REMOVED lines=12> */
.L_x_166:
[----:B------:R-:W-:Y:S05]  /*8f50*/  BSYNC B1 ;  /* 0x0000000000017941 */ /* 0x000fea0003800000 */
.L_x_165:
        /* <DEDUP_REMOVED lines=12> */
.L_x_168:
[----:B------:R-:W-:Y:S05]  /*9020*/  BSYNC B1 ;  /* 0x0000000000017941 */ /* 0x000fea0003800000 */
.L_x_167:
        /* <DEDUP_REMOVED lines=12> */
.L_x_170:
[----:B------:R-:W-:Y:S05]  /*90f0*/  BSYNC B1 ;  /* 0x0000000000017941 */ /* 0x000fea0003800000 */
.L_x_169:
        /* <DEDUP_REMOVED lines=12> */
.L_x_172:
[----:B------:R-:W-:Y:S05]  /*91c0*/  BSYNC B1 ;  /* 0x0000000000017941 */ /* 0x000fea0003800000 */
.L_x_171:
        /* <DEDUP_REMOVED lines=12> */
.L_x_174:
[----:B------:R-:W-:Y:S05]  /*9290*/  BSYNC B1 ;  /* 0x0000000000017941 */ /* 0x000fea0003800000 */
.L_x_173:
        /* <DEDUP_REMOVED lines=12> */
.L_x_176:
[----:B------:R-:W-:Y:S05]  /*9360*/  BSYNC B1 ;  /* 0x0000000000017941 */ /* 0x000fea0003800000 */
.L_x_175:
        /* <DEDUP_REMOVED lines=12> */
.L_x_178:
[----:B------:R-:W-:Y:S05]  /*9430*/  BSYNC B1 ;  /* 0x0000000000017941 */ /* 0x000fea0003800000 */
.L_x_177:
        /* <DEDUP_REMOVED lines=12> */
.L_x_180:
[----:B------:R-:W-:Y:S05]  /*9500*/  BSYNC B1 ;  /* 0x0000000000017941 */ /* 0x000fea0003800000 */
.L_x_179:
        /* <DEDUP_REMOVED lines=12> */
.L_x_182:
[----:B------:R-:W-:Y:S05]  /*95d0*/  BSYNC B1 ;  /* 0x0000000000017941 */ /* 0x000fea0003800000 */
.L_x_181:
        /* <DEDUP_REMOVED lines=12> */
.L_x_184:
[----:B------:R-:W-:Y:S05]  /*96a0*/  BSYNC B1 ;  /* 0x0000000000017941 */ /* 0x000fea0003800000 */
.L_x_183:
        /* <DEDUP_REMOVED lines=12> */
.L_x_186:
[----:B------:R-:W-:Y:S05]  /*9770*/  BSYNC B1 ;  /* 0x0000000000017941 */ /* 0x000fea0003800000 */
.L_x_185:
        /* <DEDUP_REMOVED lines=12> */
.L_x_188:
[----:B------:R-:W-:Y:S05]  /*9840*/  BSYNC B1 ;  /* 0x0000000000017941 */ /* 0x000fea0003800000 */
.L_x_187:
        /* <DEDUP_REMOVED lines=12> */
.L_x_190:
[----:B------:R-:W-:Y:S05]  /*9910*/  BSYNC B1 ;  /* 0x0000000000017941 */ /* 0x000fea0003800000 */
.L_x_189:
        /* <DEDUP_REMOVED lines=12> */
.L_x_192:
[----:B------:R-:W-:Y:S05]  /*99e0*/  BSYNC B1 ;  /* 0x0000000000017941 */ /* 0x000fea0003800000 */
.L_x_191:
        /* <DEDUP_REMOVED lines=12> */
.L_x_194:
[----:B------:R-:W-:Y:S05]  /*9ab0*/  BSYNC B1 ;  /* 0x0000000000017941 */ /* 0x000fea0003800000 */
.L_x_193:
[----:B-----5:R-:W-:Y:S01]  /*9ac0*/  LOP3.LUT R32, R32, 0xff, RZ, 0xc0, !PT ;  /* 0x000000ff20207812 */ /* 0x020fe200078ec0ff */
[----:B------:R-:W-:Y:S01]  /*9ad0*/  BSSY B1, `(.L_x_195) ;  /* 0x000000b000017945 */ /* 0x000fe20003800000 */
[----:B------:R-:W-:Y:S02]  /*9ae0*/  ISETP.LT.OR P4, PT, R34, 0x9a, !P1 ;  /* 0x0000009a2200780c */ /* 0x000fe40004f81670 */
[----:B------:R-:W-:-:S05]  /*9af0*/  F2FP.F16.E4M3.UNPACK_B R32, R32 ;  /* 0x00000020ff20723e */ /* 0x000fca00020006ff */
[----:B------:R-:W-:-:S05]  /*9b00*/  HADD2.F32 R32, -RZ, R32.H0_H0 ;  /* 0x20000020ff207230 */ /* 0x000fca0000004100 */
[----:B------:R-:W-:-:S04]  /*9b10*/  FMUL R32, R32, UR25 ;  /* 0x0000001920207c20 */ /* 0x000fc80008400000 */
[----:B------:R-:W-:Y:S01]  /*9b20*/  FFMA R32, R23, UR24, R32 ;  /* 0x0000001817207c23 */ /* 0x000fe20008000020 */
[----:B------:R-:W-:-:S04]  /*9b30*/  PRMT R23, RZ, 0x7610, R23 ;  /* 0x00007610ff177816 */ /* 0x000fc80000000017 */
[----:B----4-:R-:W-:-:S05]  /*9b40*/  F2FP.SATFINITE.E4M3.F32.PACK_AB_MERGE_C R33, RZ, R32, RZ ;  /* 0x00000020ff21723e */ /* 0x010fca00048070ff */
[----:B------:R4:W-:Y:S01]  /*9b50*/  @!P5 STG.E.U8 desc[UR22][R24.64+0x98], R33 ;  /* 0x000098211800d986 */ /* 0x0009e2000c101116 */
[----:B------:R-:W-:Y:S05]  /*9b60*/  @P4 BRA `(.L_x_196) ;  /* 0x0000000000044947 */ /* 0x000fea0003800000 */
[----:B------:R0:W5:Y:S02]  /*9b70*/  LDG.E.U8 R23, desc[UR22][R28.64+0x99] ;  /* 0x000099161c177981 */ /* 0x000164000c1e1100 */
.L_x_196:
[----:B------:R-:W-:Y:S05]  /*9b80*/  BSYNC B1 ;  /* 0x0000000000017941 */ /* 0x000fea0003800000 */
.L_x_195:
        /* <DEDUP_REMOVED lines=8> */
[----:B------:R-:W-:-:S05]  /*9c10*/  F2FP.SATFINITE.E4M3.F32.PACK_AB_MERGE_C R23, RZ, R23, RZ ;  /* 0x00000017ff17723e */ /* 0x000fca00048070ff */
[----:B------:R0:W-:Y:S01]  /*9c20*/  @!P4 STG.E.U8 desc[UR22][R24.64+0x99], R23 ;  /* 0x000099171800c986 */ /* 0x0001e2000c101116 */
[----:B------:R-:W-:Y:S05]  /*9c30*/  @P5 BRA `(.L_x_198) ;  /* 0x0000000000045947 */ /* 0x000fea0003800000 */
[----:B------:R0:W5:Y:S02]  /*9c40*/  LDG.E.U8 R22, desc[UR22][R30.64+0x98] ;  /* 0x000098161e167981 */ /* 0x000164000c1e1100 */
.L_x_198:
[----:B------:R-:W-:Y:S05]  /*9c50*/  BSYNC B1 ;  /* 0x0000000000017941 */ /* 0x000fea0003800000 */
.L_x_197:
        /* <DEDUP_REMOVED lines=8> */
[----:B0-----:R-:W-:-:S05]  /*9ce0*/  F2FP.SATFINITE.E4M3.F32.PACK_AB_MERGE_C R23, RZ, R22, RZ ;  /* 0x00000016ff17723e */ /* 0x001fca00048070ff */
[----:B------:R0:W-:Y:S01]  /*9cf0*/  @!P5 STG.E.U8 desc[UR22][R26.64+0x98], R23 ;  /* 0x000098171a00d986 */ /* 0x0001e2000c101116 */
[----:B------:R-:W-:Y:S05]  /*9d00*/  @P4 BRA `(.L_x_200) ;  /* 0x0000000000044947 */ /* 0x000fea0003800000 */
[----:B------:R0:W5:Y:S02]  /*9d10*/  LDG.E.U8 R21, desc[UR22][R30.64+0x99] ;  /* 0x000099161e157981 */ /* 0x000164000c1e1100 */
.L_x_200:
[----:B------:R-:W-:Y:S05]  /*9d20*/  BSYNC B1 ;  /* 0x0000000000017941 */ /* 0x000fea0003800000 */
.L_x_199:
        /* <DEDUP_REMOVED lines=12> */
.L_x_202:
[----:B------:R-:W-:Y:S05]  /*9df0*/  BSYNC B1 ;  /* 0x0000000000017941 */ /* 0x000fea0003800000 */
.L_x_201:
        /* <DEDUP_REMOVED lines=12> */
.L_x_204:
[----:B------:R-:W-:Y:S05]  /*9ec0*/  BSYNC B1 ;  /* 0x0000000000017941 */ /* 0x000fea0003800000 */
.L_x_203:
        /* <DEDUP_REMOVED lines=12> */
.L_x_206:
[----:B------:R-:W-:Y:S05]  /*9f90*/  BSYNC B1 ;  /* 0x0000000000017941 */ /* 0x000fea0003800000 */
.L_x_205:
        /* <DEDUP_REMOVED lines=12> */
.L_x_208:
[----:B------:R-:W-:Y:S05]  /*a060*/  BSYNC B1 ;  /* 0x0000000000017941 */ /* 0x000fea0003800000 */
.L_x_207:
        /* <DEDUP_REMOVED lines=12> */
.L_x_210:
[----:B------:R-:W-:Y:S05]  /*a130*/  BSYNC B1 ;  /* 0x0000000000017941 */ /* 0x000fea0003800000 */
.L_x_209:
        /* <DEDUP_REMOVED lines=12> */
.L_x_212:
[----:B------:R-:W-:Y:S05]  /*a200*/  BSYNC B1 ;  /* 0x0000000000017941 */ /* 0x000fea0003800000 */
.L_x_211:
        /* <DEDUP_REMOVED lines=12> */
.L_x_214:
[----:B------:R-:W-:Y:S05]  /*a2d0*/  BSYNC B1 ;  /* 0x0000000000017941 */ /* 0x000fea0003800000 */
.L_x_213:
        /* <DEDUP_REMOVED lines=12> */
.L_x_216:
[----:B------:R-:W-:Y:S05]  /*a3a0*/  BSYNC B1 ;  /* 0x0000000000017941 */ /* 0x000fea0003800000 */
.L_x_215:
        /* <DEDUP_REMOVED lines=12> */
.L_x_218:
[----:B------:R-:W-:Y:S05]  /*a470*/  BSYNC B1 ;  /* 0x0000000000017941 */ /* 0x000fea0003800000 */
.L_x_217:
        /* <DEDUP_REMOVED lines=12> */
.L_x_220:
[----:B------:R-:W-:Y:S05]  /*a540*/  BSYNC B1 ;  /* 0x0000000000017941 */ /* 0x000fea0003800000 */
.L_x_219:
        /* <DEDUP_REMOVED lines=12> */
.L_x_222:
[----:B------:R-:W-:Y:S05]  /*a610*/  BSYNC B1 ;  /* 0x0000000000017941 */ /* 0x000fea0003800000 */
.L_x_221:
        /* <DEDUP_REMOVED lines=12> */
.L_x_224:
[----:B------:R-:W-:Y:S05]  /*a6e0*/  BSYNC B1 ;  /* 0x0000000000017941 */ /* 0x000fea0003800000 */
.L_x_223:
        /* <DEDUP_REMOVED lines=12> */
.L_x_226:
[----:B------:R-:W-:Y:S05]  /*a7b0*/  BSYNC B1 ;  /* 0x0000000000017941 */ /* 0x000fea0003800000 */
.L_x_225:
        /* <DEDUP_REMOVED lines=12> */
.L_x_228:
[----:B------:R-:W-:Y:S05]  /*a880*/  BSYNC B1 ;  /* 0x0000000000017941 */ /* 0x000fea0003800000 */
.L_x_227:
        /* <DEDUP_REMOVED lines=12> */
.L_x_230:
[----:B------:R-:W-:Y:S05]  /*a950*/  BSYNC B1 ;  /* 0x0000000000017941 */ /* 0x000fea0003800000 */
.L_x_229:
        /* <DEDUP_REMOVED lines=12> */
.L_x_232:
[----:B------:R-:W-:Y:S05]  /*aa20*/  BSYNC B1 ;  /* 0x0000000000017941 */ /* 0x000fea0003800000 */
.L_x_231:
        /* <DEDUP_REMOVED lines=12> */
.L_x_234:
[----:B------:R-:W-:Y:S05]  /*aaf0*/  BSYNC B1 ;  /* 0x0000000000017941 */ /* 0x000fea0003800000 */
.L_x_233:
        /* <DEDUP_REMOVED lines=12> */
.L_x_236:
[----:B------:R-:W-:Y:S05]  /*abc0*/  BSYNC B1 ;  /* 0x0000000000017941 */ /* 0x000fea0003800000 */
.L_x_235:
        /* <DEDUP_REMOVED lines=12> */
.L_x_238:
[----:B------:R-:W-:Y:S05]  /*ac90*/  BSYNC B1 ;  /* 0x0000000000017941 */ /* 0x000fea0003800000 */
.L_x_237:
[----:B-----5:R-:W-:Y:S01]  /*aca0*/  LOP3.LUT R2, R2, 0xff, RZ, 0xc0, !PT ;  /* 0x000000ff02027812 */ /* 0x020fe200078ec0ff */
[----:B------:R-:W-:Y:S01]  /*acb0*/  BSSY B1, `(.L_x_239) ;  /* 0x000000b000017945 */ /* 0x000fe20003800000 */
[----:B------:R-:W-:Y:S02]  /*acc0*/  ISETP.LT.OR P4, PT, R34, 0xc2, !P2 ;  /* 0x000000c22200780c */ /* 0x000fe40005781670 */
[----:B------:R-:W-:-:S05]  /*acd0*/  F2FP.F16.E4M3.UNPACK_B R2, R2 ;  /* 0x00000002ff02723e */ /* 0x000fca00020006ff */
[----:B------:R-:W-:-:S05]  /*ace0*/  HADD2.F32 R2, -RZ, R2.H0_H0 ;  /* 0x20000002ff027230 */ /* 0x000fca0000004100 */
[----:B0-----:R-:W-:-:S04]  /*acf0*/  FMUL R3, R2, UR25 ;  /* 0x0000001902037c20 */ /* 0x001fc80008400000 */
[----:B------:R-:W-:Y:S01]  /*ad00*/  FFMA R3, R0, UR24, R3 ;  /* 0x0000001800037c23 */ /* 0x000fe20008000003 */
[----:B------:R-:W-:-:S04]  /*ad10*/  PRMT R0, RZ, 0x7610, R0 ;  /* 0x00007610ff007816 */ /* 0x000fc80000000000 */
[----:B------:R-:W-:-:S05]  /*ad20*/  F2FP.SATFINITE.E4M3.F32.PACK_AB_MERGE_C R3, RZ, R3, RZ ;  /* 0x00000003ff03723e */ /* 0x000fca00048070ff */
[----:B------:R0:W-:Y:S01]  /*ad30*/  @!P5 STG.E.U8 desc[UR22][R26.64+0xc0], R3 ;  /* 0x0000c0031a00d986 */ /* 0x0001e2000c101116 */
[----:B------:R-:W-:Y:S05]  /*ad40*/  @P4 BRA `(.L_x_240) ;  /* 0x0000000000044947 */ /* 0x000fea0003800000 */
[----:B------:R0:W5:Y:S02]  /*ad50*/  LDG.E.U8 R0, desc[UR22][R30.64+0xc1] ;  /* 0x0000c1161e007981 */ /* 0x000164000c1e1100 */
.L_x_240:
[----:B------:R-:W-:Y:S05]  /*ad60*/  BSYNC B1 ;  /* 0x0000000000017941 */ /* 0x000fea0003800000 */
.L_x_239:
[----:B------:R-:W2:Y:S01]  /*ad70*/  LDL.LU R2, [R1] ;  /* 0x0000000001027983 */ /* 0x000ea20000300800 */
[----:B-----5:R-:W-:Y:S01]  /*ad80*/  LOP3.LUT R0, R0, 0xff, RZ, 0xc0, !PT ;  /* 0x000000ff00007812 */ /* 0x020fe200078ec0ff */
[----:B------:R-:W-:Y:S01]  /*ad90*/  BSSY B1, `(.L_x_241) ;  /* 0x000000b000017945 */ /* 0x000fe20003800000 */
[----:B------:R-:W-:Y:S02]  /*ada0*/  ISETP.LT.OR P5, PT, R34, 0xc9, !P1 ;  /* 0x000000c92200780c */ /* 0x000fe40004fa1670 */
[----:B------:R-:W-:-:S05]  /*adb0*/  F2FP.F16.E4M3.UNPACK_B R0, R0 ;  /* 0x00000000ff00723e */ /* 0x000fca00020006ff */
[----:B------:R-:W-:-:S05]  /*adc0*/  HADD2.F32 R0, -RZ, R0.H0_H0 ;  /* 0x20000000ff007230 */ /* 0x000fca0000004100 */
[----:B------:R-:W-:-:S04]  /*add0*/  FMUL R0, R0, UR25 ;  /* 0x0000001900007c20 */ /* 0x000fc80008400000 */
[----:B--2---:R-:W-:-:S05]  /*ade0*/  FFMA R0, R2, UR24, R0 ;  /* 0x0000001802007c23 */ /* 0x004fca0008000000 */
[----:B0-----:R-:W-:Y:S02]  /*adf0*/  F2FP.SATFINITE.E4M3.F32.PACK_AB_MERGE_C R3, RZ, R0, RZ ;  /* 0x00000000ff03723e */ /* 0x001fe400048070ff */
[----:B------:R-:W-:-:S03]  /*ae00*/  PRMT R0, RZ, 0x7610, R0 ;  /* 0x00007610ff007816 */ /* 0x000fc60000000000 */
[----:B------:R0:W-:Y:S01]  /*ae10*/  @!P4 STG.E.U8 desc[UR22][R26.64+0xc1], R3 ;  /* 0x0000c1031a00c986 */ /* 0x0001e2000c101116 */
[----:B------:R-:W-:Y:S05]  /*ae20*/  @P5 BRA `(.L_x_242) ;  /* 0x0000000000045947 */ /* 0x000fea0003800000 */
[----:B------:R2:W5:Y:S02]  /*ae30*/  LDG.E.U8 R0, desc[UR22][R28.64+0xc8] ;  /* 0x0000c8161c007981 */ /* 0x000564000c1e1100 */
.L_x_242:
[----:B------:R-:W-:Y:S05]  /*ae40*/  BSYNC B1 ;  /* 0x0000000000017941 */ /* 0x000fea0003800000 */
.L_x_241:
[----:B------:R-:W3:Y:S01]  /*ae50*/  LDL.LU R2, [R1+0x4] ;  /* 0x0000040001027983 */ /* 0x000ee20000300800 */
[----:B-----5:R-:W-:Y:S01]  /*ae60*/  LOP3.LUT R0, R0, 0xff, RZ, 0xc0, !PT ;  /* 0x000000ff00007812 */ /* 0x020fe200078ec0ff */
[----:B------:R-:W-:Y:S01]  /*ae70*/  BSSY B1, `(.L_x_243) ;  /* 0x000000b000017945 */ /* 0x000fe20003800000 */
[----:B------:R-:W-:Y:S02]  /*ae80*/  ISETP.LT.OR P4, PT, R34, 0xca, !P1 ;  /* 0x000000ca2200780c */ /* 0x000fe40004f81670 */
[----:B------:R-:W-:-:S05]  /*ae90*/  F2FP.F16.E4M3.UNPACK_B R0, R0 ;  /* 0x00000000ff00723e */ /* 0x000fca00020006ff */
[----:B------:R-:W-:-:S05]  /*aea0*/  HADD2.F32 R0, -RZ, R0.H0_H0 ;  /* 0x20000000ff007230 */ /* 0x000fca0000004100 */
[----:B------:R-:W-:-:S04]  /*aeb0*/  FMUL R0, R0, UR25 ;  /* 0x0000001900007c20 */ /* 0x000fc80008400000 */
[----:B---3--:R-:W-:-:S05]  /*aec0*/  FFMA R0, R2, UR24, R0 ;  /* 0x0000001802007c23 */ /* 0x008fca0008000000 */
[----:B0-----:R-:W-:Y:S02]  /*aed0*/  F2FP.SATFINITE.E4M3.F32.PACK_AB_MERGE_C R3, RZ, R0, RZ ;  /* 0x00000000ff03723e */ /* 0x001fe400048070ff */
[----:B------:R-:W-:-:S03]  /*aee0*/  PRMT R0, RZ, 0x7610, R0 ;  /* 0x00007610ff007816 */ /* 0x000fc60000000000 */
[----:B------:R0:W-:Y:S01]  /*aef0*/  @!P5 STG.E.U8 desc[UR22][R24.64+0xc8], R3 ;  /* 0x0000c8031800d986 */ /* 0x0001e2000c101116 */
[----:B------:R-:W-:Y:S05]  /*af00*/  @P4 BRA `(.L_x_244) ;  /* 0x0000000000044947 */ /* 0x000fea0003800000 */
[----:B------:R3:W5:Y:S02]  /*af10*/  LDG.E.U8 R0, desc[UR22][R28.64+0xc9] ;  /* 0x0000c9161c007981 */ /* 0x000764000c1e1100 */
.L_x_244:
[----:B------:R-:W-:Y:S05]  /*af20*/  BSYNC B1 ;  /* 0x0000000000017941 */ /* 0x000fea0003800000 */
.L_x_243:
[----:B------:R-:W2:Y:S01]  /*af30*/  LDL.LU R2, [R1+0x8] ;  /* 0x0000080001027983 */ /* 0x000ea20000300800 */
        /* <DEDUP_REMOVED lines=12> */
.L_x_246:
[----:B------:R-:W-:Y:S05]  /*b000*/  BSYNC B1 ;  /* 0x0000000000017941 */ /* 0x000fea0003800000 */
.L_x_245:
        /* <DEDUP_REMOVED lines=13> */
.L_x_248:
[----:B------:R-:W-:Y:S05]  /*b0e0*/  BSYNC B1 ;  /* 0x0000000000017941 */ /* 0x000fea0003800000 */
.L_x_247:
        /* <DEDUP_REMOVED lines=13> */
.L_x_250:
[----:B------:R-:W-:Y:S05]  /*b1c0*/  BSYNC B1 ;  /* 0x0000000000017941 */ /* 0x000fea0003800000 */
.L_x_249:
        /* <DEDUP_REMOVED lines=13> */
.L_x_252:
[----:B------:R-:W-:Y:S05]  /*b2a0*/  BSYNC B1 ;  /* 0x0000000000017941 */ /* 0x000fea0003800000 */
.L_x_251:
        /* <DEDUP_REMOVED lines=13> */
.L_x_254:
[----:B------:R-:W-:Y:S05]  /*b380*/  BSYNC B1 ;  /* 0x0000000000017941 */ /* 0x000fea0003800000 */
.L_x_253:
        /* <DEDUP_REMOVED lines=13> */
.L_x_256:
[----:B------:R-:W-:Y:S05]  /*b460*/  BSYNC B1 ;  /* 0x0000000000017941 */ /* 0x000fea0003800000 */
.L_x_255:
        /* <DEDUP_REMOVED lines=13> */
.L_x_258:
[----:B------:R-:W-:Y:S05]  /*b540*/  BSYNC B1 ;  /* 0x0000000000017941 */ /* 0x000fea0003800000 */
.L_x_257:
        /* <DEDUP_REMOVED lines=13> */
.L_x_260:
[----:B------:R-:W-:Y:S05]  /*b620*/  BSYNC B1 ;  /* 0x0000000000017941 */ /* 0x000fea0003800000 */
.L_x_259:
        /* <DEDUP_REMOVED lines=13> */
.L_x_262:
[----:B------:R-:W-:Y:S05]  /*b700*/  BSYNC B1 ;  /* 0x0000000000017941 */ /* 0x000fea0003800000 */
.L_x_261:
        /* <DEDUP_REMOVED lines=13> */
.L_x_264:
[----:B------:R-:W-:Y:S05]  /*b7e0*/  BSYNC B1 ;  /* 0x0000000000017941 */ /* 0x000fea0003800000 */
.L_x_263:
        /* <DEDUP_REMOVED lines=13> */
.L_x_266:
[----:B------:R-:W-:Y:S05]  /*b8c0*/  BSYNC B1 ;  /* 0x0000000000017941 */ /* 0x000fea0003800000 */
.L_x_265:
        /* <DEDUP_REMOVED lines=13> */
.L_x_268:
[----:B------:R-:W-:Y:S05]  /*b9a0*/  BSYNC B1 ;  /* 0x0000000000017941 */ /* 0x000fea0003800000 */
.L_x_267:
        /* <DEDUP_REMOVED lines=13> */
.L_x_270:
[----:B------:R-:W-:Y:S05]  /*ba80*/  BSYNC B1 ;  /* 0x0000000000017941 */ /* 0x000fea0003800000 */
.L_x_269:
        /* <DEDUP_REMOVED lines=13> */
.L_x_272:
[----:B------:R-:W-:Y:S05]  /*bb60*/  BSYNC B1 ;  /* 0x0000000000017941 */ /* 0x000fea0003800000 */
.L_x_271:
        /* <DEDUP_REMOVED lines=13> */
.L_x_274:
[----:B------:R-:W-:Y:S05]  /*bc40*/  BSYNC B1 ;  /* 0x0000000000017941 */ /* 0x000fea0003800000 */
.L_x_273:
        /* <DEDUP_REMOVED lines=13> */
.L_x_276:
[----:B------:R-:W-:Y:S05]  /*bd20*/  BSYNC B1 ;  /* 0x0000000000017941 */ /* 0x000fea0003800000 */
.L_x_275:
        /* <DEDUP_REMOVED lines=13> */
.L_x_278:
[----:B------:R-:W-:Y:S05]  /*be00*/  BSYNC B1 ;  /* 0x0000000000017941 */ /* 0x000fea0003800000 */
.L_x_277:
        /* <DEDUP_REMOVED lines=13> */
.L_x_280:
[----:B------:R-:W-:Y:S05]  /*bee0*/  BSYNC B1 ;  /* 0x0000000000017941 */ /* 0x000fea0003800000 */
.L_x_279:
        /* <DEDUP_REMOVED lines=13> */
.L_x_282:
[----:B------:R-:W-:Y:S05]  /*bfc0*/  BSYNC B1 ;  /* 0x0000000000017941 */ /* 0x000fea0003800000 */
.L_x_281:
        /* <DEDUP_REMOVED lines=13> */
.L_x_284:
[----:B------:R-:W-:Y:S05]  /*c0a0*/  BSYNC B1 ;  /* 0x0000000000017941 */ /* 0x000fea0003800000 */
.L_x_283:
        /* <DEDUP_REMOVED lines=13> */
.L_x_286:
[----:B------:R-:W-:Y:S05]  /*c180*/  BSYNC B1 ;  /* 0x0000000000017941 */ /* 0x000fea0003800000 */
.L_x_285:
        /* <DEDUP_REMOVED lines=13> */
.L_x_288:
[----:B------:R-:W-:Y:S05]  /*c260*/  BSYNC B1 ;  /* 0x0000000000017941 */ /* 0x000fea0003800000 */
.L_x_287:
        /* <DEDUP_REMOVED lines=13> */
.L_x_290:
[----:B------:R-:W-:Y:S05]  /*c340*/  BSYNC B1 ;  /* 0x0000000000017941 */ /* 0x000fea0003800000 */
.L_x_289:
        /* <DEDUP_REMOVED lines=13> */
.L_x_292:
[----:B------:R-:W-:Y:S05]  /*c420*/  BSYNC B1 ;  /* 0x0000000000017941 */ /* 0x000fea0003800000 */
.L_x_291:
        /* <DEDUP_REMOVED lines=13> */
.L_x_294:
[----:B------:R-:W-:Y:S05]  /*c500*/  BSYNC B1 ;  /* 0x0000000000017941 */ /* 0x000fea0003800000 */
.L_x_293:
        /* <DEDUP_REMOVED lines=13> */
.L_x_296:
[----:B------:R-:W-:Y:S05]  /*c5e0*/  BSYNC B1 ;  /* 0x0000000000017941 */ /* 0x000fea0003800000 */
.L_x_295:
[----:B------:R-:W-:Y:S05]  /*c5f0*/  @P2 BRA `(.L_x_297) ;  /* 0x0000002000a02947 */ /* 0x000fea0003800000 */
[----:B------:R-:W2:Y:S01]  /*c600*/  LDL.LU R2, [R1+0x70] ;  /* 0x0000700001027983 */ /* 0x000ea20000300800 */
[----:B-----5:R-:W-:-:S04]  /*c610*/  LOP3.LUT R0, R0, 0xff, RZ, 0xc0, !PT ;  /* 0x000000ff00007812 */ /* 0x020fc800078ec0ff */
[----:B------:R-:W-:-:S05]  /*c620*/  F2FP.F16.E4M3.UNPACK_B R0, R0 ;  /* 0x00000000ff00723e */ /* 0x000fca00020006ff */
[----:B------:R-:W-:-:S05]  /*c630*/  HADD2.F32 R0, -RZ, R0.H0_H0 ;  /* 0x20000000ff007230 */ /* 0x000fca0000004100 */
[----:B------:R-:W-:-:S04]  /*c640*/  FMUL R0, R0, UR25 ;  /* 0x0000001900007c20 */ /* 0x000fc80008400000 */
[----:B--2---:R-:W-:-:S05]  /*c650*/  FFMA R0, R2, UR24, R0 ;  /* 0x0000001802007c23 */ /* 0x004fca0008000000 */
[----:B0-----:R-:W-:-:S05]  /*c660*/  F2FP.SATFINITE.E4M3.F32.PACK_AB_MERGE_C R3, RZ, R0, RZ ;  /* 0x00000000ff03723e */ /* 0x001fca00048070ff */
[----:B------:R0:W-:Y:S01]  /*c670*/  STG.E.U8 desc[UR22][R26.64+0xf9], R3 ;  /* 0x0000f9031a007986 */ /* 0x0001e2000c101116 */
[----:B------:R-:W-:Y:S05]  /*c680*/  BRA `(.L_x_297) ;  /* 0x00000020007c7947 */ /* 0x000fea0003800000 */
.L_x_40:
[----:B------:R-:W-:Y:S01]  /*c690*/  ISETP.GE.AND P2, PT, R39, 0x1, PT ;  /* 0x000000012700780c */ /* 0x000fe20003f46270 */
[----:B------:R-:W-:Y:S01]  /*c6a0*/  FMUL R227, R227, UR24 ;  /* 0x00000018e3e37c20 */ /* 0x000fe20008400000 */
[----:B------:R-:W-:Y:S01]  /*c6b0*/  ISETP.GE.AND P1, PT, R39, 0x9, PT ;  /* 0x000000092700780c */ /* 0x000fe20003f26270 */
[----:B------:R-:W-:Y:S01]  /*c6c0*/  FMUL R226, R226, UR24 ;  /* 0x00000018e2e27c20 */ /* 0x000fe20008400000 */
[C---:B------:R-:W-:Y:S01]  /*c6d0*/  ISETP.LT.OR P4, PT, R34.reuse, 0x1, !P2 ;  /* 0x000000012200780c */ /* 0x040fe20005781670 */
[----:B------:R-:W-:Y:S01]  /*c6e0*/  FMUL R225, R225, UR24 ;  /* 0x00000018e1e17c20 */ /* 0x000fe20008400000 */
[C---:B------:R-:W-:Y:S02]  /*c6f0*/  ISETP.LT.OR P5, PT, R34.reuse, 0x2, !P2 ;  /* 0x000000022200780c */ /* 0x040fe400057a1670 */
[----:B------:R-:W-:Y:S02]  /*c700*/  ISETP.LT.OR P6, PT, R34, 0x1, !P1 ;  /* 0x000000012200780c */ /* 0x000fe40004fc1670 */
[----:B------:R-:W-:-:S02]  /*c710*/  F2FP.SATFINITE.E4M3.F32.PACK_AB_MERGE_C R227, RZ, R227, RZ ;  /* 0x000000e3ffe3723e */ /* 0x000fc400048070ff */
[----:B------:R-:W-:Y:S01]  /*c720*/  F2FP.SATFINITE.E4M3.F32.PACK_AB_MERGE_C R29, RZ, R226, RZ ;  /* 0x000000e2ff1d723e */ /* 0x000fe200048070ff */
[----:B------:R-:W-:Y:S01]  /*c730*/  FMUL R224, R224, UR24 ;  /* 0x00000018e0e07c20 */ /* 0x000fe20008400000 */
[----:B------:R-:W-:Y:S01]  /*c740*/  F2FP.SATFINITE.E4M3.F32.PACK_AB_MERGE_C R225, RZ, R225, RZ ;  /* 0x000000e1ffe1723e */ /* 0x000fe200048070ff */
[----:B------:R-:W-:Y:S01]  /*c750*/  FMUL R223, R223, UR24 ;  /* 0x00000018dfdf7c20 */ /* 0x000fe20008400000 */
[----:B------:R-:W-:Y:S01]  /*c760*/  FMUL R222, R222, UR24 ;  /* 0x00000018dede7c20 */ /* 0x000fe20008400000 */
[----:B------:R-:W-:Y:S01]  /*c770*/  @!P4 STG.E.U8 desc[UR22][R24.64], R227 ;  /* 0x000000e31800c986 */ /* 0x000fe2000c101116 */
[----:B------:R-:W-:-:S03]  /*c780*/  ISETP.LT.OR P4, PT, R34, 0x2, !P1 ;  /* 0x000000022200780c */ /* 0x000fc60004f81670 */
[----:B------:R0:W-:Y:S01]  /*c790*/  @!P5 STG.E.U8 desc[UR22][R24.64+0x1], R29 ;  /* 0x0000011d1800d986 */ /* 0x0001e2000c101116 */
[C---:B------:R-:W-:Y:S02]  /*c7a0*/  ISETP.LT.OR P5, PT, R34.reuse, 0x9, !P2 ;  /* 0x000000092200780c */ /* 0x040fe400057a1670 */
[----:B------:R-:W-:Y:S01]  /*c7b0*/  F2FP.SATFINITE.E4M3.F32.PACK_AB_MERGE_C R31, RZ, R224, RZ ;  /* 0x000000e0ff1f723e */ /* 0x000fe200048070ff */
[----:B------:R-:W-:Y:S01]  /*c7c0*/  @!P6 STG.E.U8 desc[UR22][R26.64], R225 ;  /* 0x000000e11a00e986 */ /* 0x000fe2000c101116 */
[----:B------:R-:W-:Y:S02]  /*c7d0*/  ISETP.LT.OR P6, PT, R34, 0xa, !P2 ;  /* 0x0000000a2200780c */ /* 0x000fe400057c1670 */
[----:B------:R-:W-:Y:S01]  /*c7e0*/  F2FP.SATFINITE.E4M3.F32.PACK_AB_MERGE_C R223, RZ, R223, RZ ;  /* 0x000000dfffdf723e */ /* 0x000fe200048070ff */
[----:B------:R-:W-:Y:S01]  /*c7f0*/  FMUL R220, R220, UR24 ;  /* 0x00000018dcdc7c20 */ /* 0x000fe20008400000 */
[----:B------:R-:W-:Y:S01]  /*c800*/  FMUL R221, R221, UR24 ;  /* 0x00000018dddd7c20 */ /* 0x000fe20008400000 */
[----:B------:R-:W-:Y:S01]  /*c810*/  @!P4 STG.E.U8 desc[UR22][R26.64+0x1], R31 ;  /* 0x0000011f1a00c986 */ /* 0x000fe2000c101116 */
[----:B0-----:R-:W-:-:S03]  /*c820*/  F2FP.SATFINITE.E4M3.F32.PACK_AB_MERGE_C R29, RZ, R222, RZ ;  /* 0x000000deff1d723e */ /* 0x001fc600048070ff */
[----:B------:R-:W-:Y:S01]  /*c830*/  @!P5 STG.E.U8 desc[UR22][R24.64+0x8], R223 ;  /* 0x000008df1800d986 */ /* 0x000fe2000c101116 */
[C---:B------:R-:W-:Y:S02]  /*c840*/  ISETP.LT.OR P5, PT, R34.reuse, 0xa, !P1 ;  /* 0x0000000a2200780c */ /* 0x040fe40004fa1670 */
[C---:B------:R-:W-:Y:S01]  /*c850*/  ISETP.LT.OR P4, PT, R34.reuse, 0x9, !P1 ;  /* 0x000000092200780c */ /* 0x040fe20004f81670 */
[----:B------:R0:W-:Y:S01]  /*c860*/  @!P6 STG.E.U8 desc[UR22][R24.64+0x9], R29 ;  /* 0x0000091d1800e986 */ /* 0x0001e2000c101116 */
[----:B------:R-:W-:Y:S02]  /*c870*/  ISETP.LT.OR P6, PT, R34, 0x11, !P2 ;  /* 0x000000112200780c */ /* 0x000fe400057c1670 */
[----:B------:R-:W-:Y:S01]  /*c880*/  F2FP.SATFINITE.E4M3.F32.PACK_AB_MERGE_C R33, RZ, R220, RZ ;  /* 0x000000dcff21723e */ /* 0x000fe200048070ff */
[----:B------:R-:W-:Y:S01]  /*c890*/  FMUL R219, R219, UR24 ;  /* 0x00000018dbdb7c20 */ /* 0x000fe20008400000 */
[----:B------:R-:W-:Y:S01]  /*c8a0*/  F2FP.SATFINITE.E4M3.F32.PACK_AB_MERGE_C R221, RZ, R221, RZ ;  /* 0x000000ddffdd723e */ /* 0x000fe200048070ff */
[----:B------:R-:W-:Y:S01]  /*c8b0*/  FMUL R218, R218, UR24 ;  /* 0x00000018dada7c20 */ /* 0x000fe20008400000 */
[----:B------:R-:W-:Y:S01]  /*c8c0*/  FMUL R217, R217, UR24 ;  /* 0x00000018d9d97c20 */ /* 0x000fe20008400000 */
[----:B------:R-:W-:Y:S01]  /*c8d0*/  FMUL R216, R216, UR24 ;  /* 0x00000018d8d87c20 */ /* 0x000fe20008400000 */
[----:B------:R-:W-:Y:S01]  /*c8e0*/  FMUL R214, R214, UR24 ;  /* 0x00000018d6d67c20 */ /* 0x000fe20008400000 */
[----:B------:R1:W-:Y:S01]  /*c8f0*/  @!P5 STG.E.U8 desc[UR22][R26.64+0x9], R33 ;  /* 0x000009211a00d986 */ /* 0x0003e2000c101116 */
[----:B------:R-:W-:-:S02]  /*c900*/  ISETP.LT.OR P5, PT, R34, 0x12, !P2 ;  /* 0x000000122200780c */ /* 0x000fc400057a1670 */
[----:B------:R-:W-:Y:S01]  /*c910*/  F2FP.SATFINITE.E4M3.F32.PACK_AB_MERGE_C R219, RZ, R219, RZ ;  /* 0x000000dbffdb723e */ /* 0x000fe200048070ff */
[----:B------:R-:W-:Y:S01]  /*c920*/  @!P4 STG.E.U8 desc[UR22][R26.64+0x8], R221 ;  /* 0x000008dd1a00c986 */ /* 0x000fe2000c101116 */
[----:B------:R-:W-:-:S03]  /*c930*/  ISETP.LT.OR P4, PT, R34, 0x11, !P1 ;  /* 0x000000112200780c */ /* 0x000fc60004f81670 */
[----:B------:R-:W-:Y:S01]  /*c940*/  @!P6 STG.E.U8 desc[UR22][R24.64+0x10], R219 ;  /* 0x000010db1800e986 */ /* 0x000fe2000c101116 */
[----:B------:R-:W-:Y:S02]  /*c950*/  ISETP.LT.OR P6, PT, R34, 0x12, !P1 ;  /* 0x000000122200780c */ /* 0x000fe40004fc1670 */
[----:B0-----:R-:W-:Y:S01]  /*c960*/  F2FP.SATFINITE.E4M3.F32.PACK_AB_MERGE_C R29, RZ, R218, RZ ;  /* 0x000000daff1d723e */ /* 0x001fe200048070ff */
[----:B------:R-:W-:Y:S01]  /*c970*/  FMUL R215, R215, UR24 ;  /* 0x00000018d7d77c20 */ /* 0x000fe20008400000 */
[----:B------:R-:W-:Y:S01]  /*c980*/  F2FP.SATFINITE.E4M3.F32.PACK_AB_MERGE_C R217, RZ, R217, RZ ;  /* 0x000000d9ffd9723e */ /* 0x000fe200048070ff */
[----:B------:R-:W-:Y:S01]  /*c990*/  FMUL R213, R213, UR24 ;  /* 0x00000018d5d57c20 */ /* 0x000fe20008400000 */
[----:B------:R-:W-:Y:S01]  /*c9a0*/  FMUL R212, R212, UR24 ;  /* 0x00000018d4d47c20 */ /* 0x000fe20008400000 */
[----:B------:R0:W-:Y:S01]  /*c9b0*/  @!P5 STG.E.U8 desc[UR22][R24.64+0x11], R29 ;  /* 0x0000111d1800d986 */ /* 0x0001e2000c101116 */
[C---:B------:R-:W-:Y:S02]  /*c9c0*/  ISETP.LT.OR P5, PT, R34.reuse, 0x1a, !P2 ;  /* 0x0000001a2200780c */ /* 0x040fe400057a1670 */
[----:B------:R-:W-:Y:S01]  /*c9d0*/  F2FP.SATFINITE.E4M3.F32.PACK_AB_MERGE_C R31, RZ, R216, RZ ;  /* 0x000000d8ff1f723e */ /* 0x000fe200048070ff */
[----:B------:R-:W-:Y:S01]  /*c9e0*/  @!P4 STG.E.U8 desc[UR22][R26.64+0x10], R217 ;  /* 0x000010d91a00c986 */ /* 0x000fe2000c101116 */
[----:B------:R-:W-:-:S03]  /*c9f0*/  ISETP.LT.OR P4, PT, R34, 0x19, !P2 ;  /* 0x000000192200780c */ /* 0x000fc60005781670 */
[----:B------:R2:W-:Y:S01]  /*ca00*/  @!P6 STG.E.U8 desc[UR22][R26.64+0x11], R31 ;  /* 0x0000111f1a00e986 */ /* 0x0005e2000c101116 */
[----:B------:R-:W-:Y:S02]  /*ca10*/  ISETP.LT.OR P6, PT, R34, 0x19, !P1 ;  /* 0x000000192200780c */ /* 0x000fe40004fc1670 */
[----:B-1----:R-:W-:Y:S01]  /*ca20*/  F2FP.SATFINITE.E4M3.F32.PACK_AB_MERGE_C R33, RZ, R214, RZ ;  /* 0x000000d6ff21723e */ /* 0x002fe200048070ff */
        /* <DEDUP_REMOVED lines=18> */
[----:B--2---:R-:W-:Y:S01]  /*cb50*/  F2FP.SATFINITE.E4M3.F32.PACK_AB_MERGE_C R31, RZ, R210, RZ ;  /* 0x000000d2ff1f723e */ /* 0x004fe200048070ff */
        /* <DEDUP_REMOVED lines=32> */
[----:B------:R-:W3:Y:S01]  /*cd60*/  LDL.LU R226, [R1+0x10] ;  /* 0x0000100001e27983 */ /* 0x000ee20000300800 */
[----:B------:R-:W-:-:S03]  /*cd70*/  F2FP.SATFINITE.E4M3.F32.PACK_AB_MERGE_C R201, RZ, R201, RZ ;  /* 0x000000c9ffc9723e */ /* 0x000fc600048070ff */
[----:B------:R1:W-:Y:S01]  /*cd80*/  @!P5 STG.E.U8 desc[UR22][R24.64+0x31], R33 ;  /* 0x000031211800d986 */ /* 0x0003e2000c101116 */
[----:B------:R-:W-:-:S03]  /*cd90*/  ISETP.LT.OR P5, PT, R34, 0x32, !P1 ;  /* 0x000000322200780c */ /* 0x000fc60004fa1670 */
[----:B------:R-:W-:Y:S01]  /*cda0*/  @!P4 STG.E.U8 desc[UR22][R24.64+0x30], R203 ;  /* 0x000030cb1800c986 */ /* 0x000fe2000c101116 */
[----:B------:R-:W-:-:S03]  /*cdb0*/  ISETP.LT.OR P4, PT, R34, 0x39, !P2 ;  /* 0x000000392200780c */ /* 0x000fc60005781670 */
[----:B------:R-:W-:Y:S01]  /*cdc0*/  @!P6 STG.E.U8 desc[UR22][R26.64+0x30], R201 ;  /* 0x000030c91a00e986 */ /* 0x000fe2000c101116 */
[----:B------:R-:W-:Y:S02]  /*cdd0*/  ISETP.LT.OR P6, PT, R34, 0x3a, !P2 ;  /* 0x0000003a2200780c */ /* 0x000fe400057c1670 */
[----:B0-----:R-:W-:Y:S01]  /*cde0*/  F2FP.SATFINITE.E4M3.F32.PACK_AB_MERGE_C R29, RZ, R200, RZ ;  /* 0x000000c8ff1d723e */ /* 0x001fe200048070ff */
[----:B------:R-:W-:Y:S01]  /*cdf0*/  FMUL R196, R196, UR24 ;  /* 0x00000018c4c47c20 */ /* 0x000fe20008400000 */
[----:B------:R-:W-:Y:S01]  /*ce00*/  F2FP.SATFINITE.E4M3.F32.PACK_AB_MERGE_C R199, RZ, R199, RZ ;  /* 0x000000c7ffc7723e */ /* 0x000fe200048070ff */
[----:B------:R-:W4:Y:S01]  /*ce10*/  LDL.LU R227, [R1+0xc] ;  /* 0x00000c0001e37983 */ /* 0x000f220000300800 */
[----:B--2---:R-:W-:-:S03]  /*ce20*/  F2FP.SATFINITE.E4M3.F32.PACK_AB_MERGE_C R31, RZ, R198, RZ ;  /* 0x000000c6ff1f723e */ /* 0x004fc600048070ff */
[----:B------:R0:W-:Y:S01]  /*ce30*/  @!P5 STG.E.U8 desc[UR22][R26.64+0x31], R29 ;  /* 0x0000311d1a00d986 */ /* 0x0001e2000c101116 */
[----:B------:R-:W-:-:S03]  /*ce40*/  ISETP.LT.OR P5, PT, R34, 0x3a, !P1 ;  /* 0x0000003a2200780c */ /* 0x000fc60004fa1670 */
[----:B------:R-:W2:Y:S01]  /*ce50*/  LDL.LU R225, [R1+0x8] ;  /* 0x0000080001e17983 */ /* 0x000ea20000300800 */
[----:B-1----:R-:W-:-:S03]  /*ce60*/  F2FP.SATFINITE.E4M3.F32.PACK_AB_MERGE_C R33, RZ, R196, RZ ;  /* 0x000000c4ff21723e */ /* 0x002fc600048070ff */
[----:B------:R-:W-:Y:S01]  /*ce70*/  @!P4 STG.E.U8 desc[UR22][R24.64+0x38], R199 ;  /* 0x000038c71800c986 */ /* 0x000fe2000c101116 */
[----:B------:R-:W-:-:S03]  /*ce80*/  ISETP.LT.OR P4, PT, R34, 0x39, !P1 ;  /* 0x000000392200780c */ /* 0x000fc60004f81670 */
[----:B------:R-:W3:Y:S01]  /*ce90*/  LDL.LU R224, [R1+0x4] ;  /* 0x0000040001e07983 */ /* 0x000ee20000300800 */
[----:B------:R-:W-:-:S03]  /*cea0*/  FMUL R197, R197, UR24 ;  /* 0x00000018c5c57c20 */ /* 0x000fc60008400000 */
[----:B------:R1:W-:Y:S01]  /*ceb0*/  @!P6 STG.E.U8 desc[UR22][R24.64+0x39], R31 ;  /* 0x0000391f1800e986 */ /* 0x0003e2000c101116 */
[----:B------:R-:W-:-:S03]  /*cec0*/  ISETP.LT.OR P6, PT, R34, 0x41, !P2 ;  /* 0x000000412200780c */ /* 0x000fc600057c1670 */
[----:B------:R-:W4:Y:S01]  /*ced0*/  LDL.LU R222, [R1+0x18] ;  /* 0x0000180001de7983 */ /* 0x000f220000300800 */
[----:B------:R-:W-:-:S03]  /*cee0*/  FMUL R195, R195, UR24 ;  /* 0x00000018c3c37c20 */ /* 0x000fc60008400000 */
[----:B------:R-:W4:Y:S04]  /*cef0*/  LDL.LU R223, [R1+0x14] ;  /* 0x0000140001df7983 */ /* 0x000f280000300800 */
[----:B------:R-:W2:Y:S01]  /*cf00*/  LDL.LU R220, [R1] ;  /* 0x0000000001dc7983 */ /* 0x000ea20000300800 */
[----:B------:R-:W-:Y:S01]  /*cf10*/  F2FP.SATFINITE.E4M3.F32.PACK_AB_MERGE_C R197, RZ, R197, RZ ;  /* 0x000000c5ffc5723e */ /* 0x000fe200048070ff */
[----:B------:R-:W-:Y:S01]  /*cf20*/  FMUL R194, R194, UR24 ;  /* 0x00000018c2c27c20 */ /* 0x000fe20008400000 */
[----:B------:R-:W-:Y:S01]  /*cf30*/  F2FP.SATFINITE.E4M3.F32.PACK_AB_MERGE_C R195, RZ, R195, RZ ;  /* 0x000000c3ffc3723e */ /* 0x000fe200048070ff */
[----:B------:R1:W-:Y:S01]  /*cf40*/  @!P5 STG.E.U8 desc[UR22][R26.64+0x39], R33 ;  /* 0x000039211a00d986 */ /* 0x0003e2000c101116 */
[C---:B------:R-:W-:Y:S01]  /*cf50*/  ISETP.LT.OR P5, PT, R34.reuse, 0x42, !P2 ;  /* 0x000000422200780c */ /* 0x040fe200057a1670 */
[----:B------:R-:W-:Y:S01]  /*cf60*/  FMUL R193, R193, UR24 ;  /* 0x00000018c1c17c20 */ /* 0x000fe20008400000 */
[----:B0-----:R-:W-:Y:S01]  /*cf70*/  F2FP.SATFINITE.E4M3.F32.PACK_AB_MERGE_C R29, RZ, R194, RZ ;  /* 0x000000c2ff1d723e */ /* 0x001fe200048070ff */
[----:B------:R-:W-:Y:S01]  /*cf80*/  @!P4 STG.E.U8 desc[UR22][R26.64+0x38], R197 ;  /* 0x000038c51a00c986 */ /* 0x000fe2000c101116 */
[----:B------:R-:W-:Y:S01]  /*cf90*/  ISETP.LT.OR P4, PT, R34, 0x41, !P1 ;  /* 0x000000412200780c */ /* 0x000fe20004f81670 */
[----:B------:R-:W-:Y:S01]  /*cfa0*/  FMUL R192, R192, UR24 ;  /* 0x00000018c0c07c20 */ /* 0x000fe20008400000 */
[----:B------:R-:W-:Y:S01]  /*cfb0*/  F2FP.SATFINITE.E4M3.F32.PACK_AB_MERGE_C R193, RZ, R193, RZ ;  /* 0x000000c1ffc1723e */ /* 0x000fe200048070ff */
[----:B------:R-:W-:Y:S01]  /*cfc0*/  @!P6 STG.E.U8 desc[UR22][R24.64+0x40], R195 ;  /* 0x000040c31800e986 */ /* 0x000fe2000c101116 */
[----:B------:R-:W-:Y:S01]  /*cfd0*/  ISETP.LT.OR P6, PT, R34, 0x42, !P1 ;  /* 0x000000422200780c */ /* 0x000fe20004fc1670 */
[----:B------:R-:W-:Y:S01]  /*cfe0*/  FMUL R190, R190, UR24 ;  /* 0x00000018bebe7c20 */ /* 0x000fe20008400000 */
[----:B-1----:R-:W-:Y:S01]  /*cff0*/  F2FP.SATFINITE.E4M3.F32.PACK_AB_MERGE_C R31, RZ, R192, RZ ;  /* 0x000000c0ff1f723e */ /* 0x002fe200048070ff */
[----:B------:R-:W-:Y:S01]  /*d000*/  FMUL R191, R191, UR24 ;  /* 0x00000018bfbf7c20 */ /* 0x000fe20008400000 */
[----:B------:R-:W-:Y:S01]  /*d010*/  FMUL R189, R189, UR24 ;  /* 0x00000018bdbd7c20 */ /* 0x000fe20008400000 */
[----:B------:R0:W-:Y:S01]  /*d020*/  @!P5 STG.E.U8 desc[UR22][R24.64+0x41], R29 ;  /* 0x0000411d1800d986 */ /* 0x0001e2000c101116 */
[----:B------:R-:W-:Y:S01]  /*d030*/  ISETP.LT.OR P5, PT, R34, 0x4a, !P2 ;  /* 0x0000004a2200780c */ /* 0x000fe200057a1670 */
[----:B------:R-:W-:Y:S01]  /*d040*/  FMUL R188, R188, UR24 ;  /* 0x00000018bcbc7c20 */ /* 0x000fe20008400000 */
[----:B------:R-:W-:Y:S01]  /*d050*/  F2FP.SATFINITE.E4M3.F32.PACK_AB_MERGE_C R33, RZ, R190, RZ ;  /* 0x000000beff21723e */ /* 0x000fe200048070ff */
[----:B------:R-:W-:Y:S01]  /*d060*/  @!P4 STG.E.U8 desc[UR22][R26.64+0x40], R193 ;  /* 0x000040c11a00c986 */ /* 0x000fe2000c101116 */
[C---:B------:R-:W-:Y:S01]  /*d070*/  ISETP.LT.OR P4, PT, R34.reuse, 0x49, !P2 ;  /* 0x000000492200780c */ /* 0x040fe20005781670 */
[----:B------:R-:W-:Y:S01]  /*d080*/  FMUL R187, R187, UR24 ;  /* 0x00000018bbbb7c20 */ /* 0x000fe20008400000 */
[----:B------:R-:W-:Y:S01]  /*d090*/  F2FP.SATFINITE.E4M3.F32.PACK_AB_MERGE_C R191, RZ, R191, RZ ;  /* 0x000000bfffbf723e */ /* 0x000fe200048070ff */
[----:B------:R1:W-:Y:S01]  /*d0a0*/  @!P6 STG.E.U8 desc[UR22][R26.64+0x41], R31 ;  /* 0x0000411f1a00e986 */ /* 0x0003e2000c101116 */
[----:B------:R-:W-:Y:S01]  /*d0b0*/  ISETP.LT.OR P6, PT, R34, 0x49, !P1 ;  /* 0x000000492200780c */ /* 0x000fe20004fc1670 */
[----:B------:R-:W-:Y:S01]  /*d0c0*/  FMUL R186, R186, UR24 ;  /* 0x00000018baba7c20 */ /* 0x000fe20008400000 */
[----:B------:R-:W-:Y:S01]  /*d0d0*/  F2FP.SATFINITE.E4M3.F32.PACK_AB_MERGE_C R189, RZ, R189, RZ ;  /* 0x000000bdffbd723e */ /* 0x000fe200048070ff */
[----:B------:R-:W-:Y:S01]  /*d0e0*/  FMUL R184, R184, UR24 ;  /* 0x00000018b8b87c20 */ /* 0x000fe20008400000 */
[----:B0-----:R-:W-:Y:S01]  /*d0f0*/  F2FP.SATFINITE.E4M3.F32.PACK_AB_MERGE_C R29, RZ, R188, RZ ;  /* 0x000000bcff1d723e */ /* 0x001fe200048070ff */
[----:B------:R0:W-:Y:S01]  /*d100*/  @!P5 STG.E.U8 desc[UR22][R24.64+0x49], R33 ;  /* 0x000049211800d986 */ /* 0x0001e2000c101116 */
[C---:B------:R-:W-:Y:S01]  /*d110*/  ISETP.LT.OR P5, PT, R34.reuse, 0x4a, !P1 ;  /* 0x0000004a2200780c */ /* 0x040fe20004fa1670 */
[----:B------:R-:W-:Y:S01]  /*d120*/  FMUL R185, R185, UR24 ;  /* 0x00000018b9b97c20 */ /* 0x000fe20008400000 */
[----:B------:R-:W-:Y:S01]  /*d130*/  F2FP.SATFINITE.E4M3.F32.PACK_AB_MERGE_C R187, RZ, R187, RZ ;  /* 0x000000bbffbb723e */ /* 0x000fe200048070ff */
[----:B------:R-:W-:Y:S01]  /*d140*/  @!P4 STG.E.U8 desc[UR22][R24.64+0x48], R191 ;  /* 0x000048bf1800c986 */ /* 0x000fe2000c101116 */
[C---:B------:R-:W-:Y:S01]  /*d150*/  ISETP.LT.OR P4, PT, R34.reuse, 0x51, !P2 ;  /* 0x000000512200780c */ /* 0x040fe20005781670 */
[----:B------:R-:W-:Y:S01]  /*d160*/  FMUL R183, R183, UR24 ;  /* 0x00000018b7b77c20 */ /* 0x000fe20008400000 */
[----:B-1----:R-:W-:Y:S01]  /*d170*/  F2FP.SATFINITE.E4M3.F32.PACK_AB_MERGE_C R31, RZ, R186, RZ ;  /* 0x000000baff1f723e */ /* 0x002fe200048070ff */
[----:B------:R-:W-:Y:S01]  /*d180*/  @!P6 STG.E.U8 desc[UR22][R26.64+0x48], R189 ;  /* 0x000048bd1a00e986 */ /* 0x000fe2000c101116 */
[----:B------:R-:W-:Y:S01]  /*d190*/  ISETP.LT.OR P6, PT, R34, 0x52, !P2 ;  /* 0x000000522200780c */ /* 0x000fe200057c1670 */
[----:B------:R-:W-:Y:S01]  /*d1a0*/  FMUL R182, R182, UR24 ;  /* 0x00000018b6b67c20 */ /* 0x000fe20008400000 */
[----:B------:R-:W-:Y:S01]  /*d1b0*/  F2FP.SATFINITE.E4M3.F32.PACK_AB_MERGE_C R185, RZ, R185, RZ ;  /* 0x000000b9ffb9723e */ /* 0x000fe200048070ff */
[----:B------:R-:W-:Y:S01]  /*d1c0*/  FMUL R181, R181, UR24 ;  /* 0x00000018b5b57c20 */ /* 0x000fe20008400000 */
[----:B0-----:R-:W-:Y:S01]  /*d1d0*/  F2FP.SATFINITE.E4M3.F32.PACK_AB_MERGE_C R33, RZ, R184, RZ ;  /* 0x000000b8ff21723e */ /* 0x001fe200048070ff */
[----:B------:R0:W-:Y:S01]  /*d1e0*/  @!P5 STG.E.U8 desc[UR22][R26.64+0x49], R29 ;  /* 0x0000491d1a00d986 */ /* 0x0001e2000c101116 */
[----:B------:R-:W-:Y:S01]  /*d1f0*/  ISETP.LT.OR P5, PT, R34, 0x52, !P1 ;  /* 0x000000522200780c */ /* 0x000fe20004fa1670 */
[----:B------:R-:W-:Y:S01]  /*d200*/  FMUL R180, R180, UR24 ;  /* 0x00000018b4b47c20 */ /* 0x000fe20008400000 */
[----:B------:R-:W-:Y:S01]  /*d210*/  F2FP.SATFINITE.E4M3.F32.PACK_AB_MERGE_C R183, RZ, R183, RZ ;  /* 0x000000b7ffb7723e */ /* 0x000fe200048070ff */
[----:B------:R-:W-:Y:S01]  /*d220*/  @!P4 STG.E.U8 desc[UR22][R24.64+0x50], R187 ;  /* 0x000050bb1800c986 */ /* 0x000fe2000c101116 */
[----:B------:R-:W-:Y:S01]  /*d230*/  ISETP.LT.OR P4, PT, R34, 0x51, !P1 ;  /* 0x000000512200780c */ /* 0x000fe20004f81670 */
[----:B------:R-:W-:Y:S01]  /*d240*/  FMUL R178, R178, UR24 ;  /* 0x00000018b2b27c20 */ /* 0x000fe20008400000 */
[----:B------:R-:W-:Y:S01]  /*d250*/  F2FP.SATFINITE.E4M3.F32.PACK_AB_MERGE_C R181, RZ, R181, RZ ;  /* 0x000000b5ffb5723e */ /* 0x000fe200048070ff */
[----:B------:R1:W-:Y:S01]  /*d260*/  @!P6 STG.E.U8 desc[UR22][R24.64+0x51], R31 ;  /* 0x0000511f1800e986 */ /* 0x0003e2000c101116 */
[----:B------:R-:W-:Y:S01]  /*d270*/  ISETP.LT.OR P6, PT, R34, 0x59, !P2 ;  /* 0x000000592200780c */ /* 0x000fe200057c1670 */
[----:B------:R-:W-:Y:S01]  /*d280*/  FMUL R179, R179, UR24 ;  /* 0x00000018b3b37c20 */ /* 0x000fe20008400000 */
[----:B------:R-:W-:Y:S01]  /*d290*/  FMUL R177, R177, UR24 ;  /* 0x00000018b1b17c20 */ /* 0x000fe20008400000 */
[----:B0-----:R-:W-:Y:S01]  /*d2a0*/  F2FP.SATFINITE.E4M3.F32.PACK_AB_MERGE_C R29, RZ, R182, RZ ;  /* 0x000000b6ff1d723e */ /* 0x001fe200048070ff */
[----:B------:R-:W-:Y:S01]  /*d2b0*/  FMUL R176, R176, UR24 ;  /* 0x00000018b0b07c20 */ /* 0x000fe20008400000 */
[----:B------:R0:W-:Y:S01]  /*d2c0*/  @!P5 STG.E.U8 desc[UR22][R26.64+0x51], R33 ;  /* 0x000051211a00d986 */ /* 0x0001e2000c101116 */
[C---:B------:R-:W-:Y:S01]  /*d2d0*/  ISETP.LT.OR P5, PT, R34.reuse, 0x5a, !P2 ;  /* 0x0000005a2200780c */ /* 0x040fe200057a1670 */
[----:B------:R-:W-:Y:S01]  /*d2e0*/  FMUL R175, R175, UR24 ;  /* 0x00000018afaf7c20 */ /* 0x000fe20008400000 */
[----:B------:R-:W-:Y:S01]  /*d2f0*/  F2FP.SATFINITE.E4M3.F32.PACK_AB_MERGE_C R179, RZ, R179, RZ ;  /* 0x000000b3ffb3723e */ /* 0x000fe200048070ff */
[----:B------:R-:W-:Y:S01]  /*d300*/  @!P4 STG.E.U8 desc[UR22][R26.64+0x50], R185 ;  /* 0x000050b91a00c986 */ /* 0x000fe2000c101116 */
[----:B------:R-:W-:Y:S01]  /*d310*/  ISETP.LT.OR P4, PT, R34, 0x59, !P1 ;  /* 0x000000592200780c */ /* 0x000fe20004f81670 */
        /* <DEDUP_REMOVED lines=127> */
[----:B------:R-:W-:Y:S01]  /*db10*/  FMUL R7, R7, UR24 ;  /* 0x0000001807077c20 */ /* 0x000fe20008400000 */
[----:B------:R1:W-:Y:S01]  /*db20*/  @!P6 STG.E.U8 desc[UR22][R26.64+0x89], R31 ;  /* 0x0000891f1a00e986 */ /* 0x0003e2000c101116 */
[----:B------:R-:W-:Y:S01]  /*db30*/  ISETP.LT.OR P6, PT, R34, 0x91, !P1 ;  /* 0x000000912200780c */ /* 0x000fe20004fc1670 */
[----:B------:R-:W-:Y:S01]  /*db40*/  FMUL R6, R6, UR24 ;  /* 0x0000001806067c20 */ /* 0x000fe20008400000 */
[----:B------:R-:W-:Y:S01]  /*db50*/  F2FP.SATFINITE.E4M3.F32.PACK_AB_MERGE_C R9, RZ, R9, RZ ;  /* 0x00000009ff09723e */ /* 0x000fe200048070ff */
[----:B-----5:R-:W-:Y:S01]  /*db60*/  FMUL R5, R5, UR24 ;  /* 0x0000001805057c20 */ /* 0x020fe20008400000 */
        /* <DEDUP_REMOVED lines=15> */
[----:B------:R-:W-:Y:S01]  /*dc60*/  @!P5 STG.E.U8 desc[UR22][R26.64+0x91], R29 ;  /* 0x0000911d1a00d986 */ /* 0x000fe2000c101116 */
[----:B------:R-:W-:-:S03]  /*dc70*/  ISETP.LT.OR P5, PT, R34, 0x9a, !P1 ;  /* 0x0000009a2200780c */ /* 0x000fc60004fa1670 */
[----:B------:R0:W-:Y:S01]  /*dc80*/  @!P4 STG.E.U8 desc[UR22][R24.64+0x98], R23 ;  /* 0x000098171800c986 */ /* 0x0001e2000c101116 */
[----:B------:R-:W-:-:S03]  /*dc90*/  ISETP.LT.OR P4, PT, R34, 0x99, !P1 ;  /* 0x000000992200780c */ /* 0x000fc60004f81670 */
[----:B------:R-:W-:Y:S01]  /*dca0*/  @!P6 STG.E.U8 desc[UR22][R24.64+0x99], R31 ;  /* 0x0000991f1800e986 */ /* 0x000fe2000c101116 */
[----:B------:R-:W-:-:S03]  /*dcb0*/  ISETP.LT.OR P6, PT, R34, 0xa1, !P2 ;  /* 0x000000a12200780c */ /* 0x000fc600057c1670 */
[----:B------:R-:W4:Y:S04]  /*dcc0*/  LDL.LU R221, [R1+0x1c] ;  /* 0x00001c0001dd7983 */ /* 0x000f280000300800 */
[----:B------:R-:W-:Y:S01]  /*dcd0*/  @!P5 STG.E.U8 desc[UR22][R26.64+0x99], R33 ;  /* 0x000099211a00d986 */ /* 0x000fe2000c101116 */
[C---:B------:R-:W-:Y:S02]  /*dce0*/  ISETP.LT.OR P5, PT, R34.reuse, 0xa2, !P2 ;  /* 0x000000a22200780c */ /* 0x040fe400057a1670 */
[----:B0-----:R-:W-:Y:S01]  /*dcf0*/  F2FP.SATFINITE.E4M3.F32.PACK_AB_MERGE_C R23, RZ, R18, RZ ;  /* 0x00000012ff17723e */ /* 0x001fe200048070ff */
[----:B------:R0:W-:Y:S01]  /*dd00*/  @!P4 STG.E.U8 desc[UR22][R26.64+0x98], R21 ;  /* 0x000098151a00c986 */ /* 0x0001e2000c101116 */
[----:B------:R-:W-:-:S03]  /*dd10*/  ISETP.LT.OR P4, PT, R34, 0xa1, !P1 ;  /* 0x000000a12200780c */ /* 0x000fc60004f81670 */
[----:B------:R1:W-:Y:S01]  /*dd20*/  @!P6 STG.E.U8 desc[UR22][R24.64+0xa0], R19 ;  /* 0x0000a0131800e986 */ /* 0x0003e2000c101116 */
[----:B------:R-:W-:-:S05]  /*dd30*/  ISETP.LT.OR P6, PT, R34, 0xa2, !P1 ;  /* 0x000000a22200780c */ /* 0x000fca0004fc1670 */
[----:B------:R-:W-:Y:S01]  /*dd40*/  @!P5 STG.E.U8 desc[UR22][R24.64+0xa1], R23 ;  /* 0x0000a1171800d986 */ /* 0x000fe2000c101116 */
[C---:B------:R-:W-:Y:S02]  /*dd50*/  ISETP.LT.OR P5, PT, R34.reuse, 0xaa, !P2 ;  /* 0x000000aa2200780c */ /* 0x040fe400057a1670 */
[----:B0-----:R-:W-:Y:S01]  /*dd60*/  F2FP.SATFINITE.E4M3.F32.PACK_AB_MERGE_C R21, RZ, R16, RZ ;  /* 0x00000010ff15723e */ /* 0x001fe200048070ff */
[----:B------:R0:W-:Y:S01]  /*dd70*/  @!P4 STG.E.U8 desc[UR22][R26.64+0xa0], R17 ;  /* 0x0000a0111a00c986 */ /* 0x0001e2000c101116 */
[C---:B------:R-:W-:Y:S02]  /*dd80*/  ISETP.LT.OR P4, PT, R34.reuse, 0xa9, !P2 ;  /* 0x000000a92200780c */ /* 0x040fe40005781670 */
[----:B-1----:R-:W-:Y:S01]  /*dd90*/  F2FP.SATFINITE.E4M3.F32.PACK_AB_MERGE_C R19, RZ, R14, RZ ;  /* 0x0000000eff13723e */ /* 0x002fe200048070ff */
[----:B------:R-:W-:Y:S01]  /*dda0*/  @!P6 STG.E.U8 desc[UR22][R26.64+0xa1], R21 ;  /* 0x0000a1151a00e986 */ /* 0x000fe2000c101116 */
[----:B------:R-:W-:-:S05]  /*ddb0*/  ISETP.LT.OR P6, PT, R34, 0xa9, !P1 ;  /* 0x000000a92200780c */ /* 0x000fca0004fc1670 */
        /* <DEDUP_REMOVED lines=15> */
[----:B------:R1:W-:Y:S01]  /*deb0*/  @!P5 STG.E.U8 desc[UR22][R26.64+0xb1], R13 ;  /* 0x0000b10d1a00d986 */ /* 0x0003e2000c101116 */
[C---:B------:R-:W-:Y:S02]  /*dec0*/  ISETP.LT.OR P5, PT, R34.reuse, 0xba, !P2 ;  /* 0x000000ba2200780c */ /* 0x040fe400057a1670 */
[----:B0-----:R-:W-:Y:S01]  /*ded0*/  F2FP.SATFINITE.E4M3.F32.PACK_AB_MERGE_C R11, RZ, R6, RZ ;  /* 0x00000006ff0b723e */ /* 0x001fe200048070ff */
[----:B------:R0:W-:Y:S01]  /*dee0*/  @!P4 STG.E.U8 desc[UR22][R26.64+0xb0], R9 ;  /* 0x0000b0091a00c986 */ /* 0x0001e2000c101116 */
[----:B------:R-:W-:-:S03]  /*def0*/  ISETP.LT.OR P4, PT, R34, 0xb9, !P1 ;  /* 0x000000b92200780c */ /* 0x000fc60004f81670 */
[----:B------:R2:W-:Y:S01]  /*df00*/  @!P6 STG.E.U8 desc[UR22][R24.64+0xb8], R7 ;  /* 0x0000b8071800e986 */ /* 0x0005e2000c101116 */
[----:B------:R-:W-:Y:S02]  /*df10*/  ISETP.LT.OR P6, PT, R34, 0xba, !P1 ;  /* 0x000000ba2200780c */ /* 0x000fe40004fc1670 */
[----:B-1----:R-:W-:Y:S01]  /*df20*/  F2FP.SATFINITE.E4M3.F32.PACK_AB_MERGE_C R13, RZ, R2, RZ ;  /* 0x00000002ff0d723e */ /* 0x002fe200048070ff */
[----:B---3--:R-:W-:Y:S02]  /*df30*/  FMUL R2, R224, UR24 ;  /* 0x00000018e0027c20 */ /* 0x008fe40008400000 */
[----:B------:R1:W-:Y:S01]  /*df40*/  @!P5 STG.E.U8 desc[UR22][R24.64+0xb9], R11 ;  /* 0x0000b90b1800d986 */ /* 0x0003e2000c101116 */
[----:B------:R-:W-:Y:S02]  /*df50*/  ISETP.LT.OR P5, PT, R34, 0xc2, !P2 ;  /* 0x000000c22200780c */ /* 0x000fe400057a1670 */
[----:B0-----:R-:W-:Y:S01]  /*df60*/  F2FP.SATFINITE.E4M3.F32.PACK_AB_MERGE_C R9, RZ, R4, RZ ;  /* 0x00000004ff09723e */ /* 0x001fe200048070ff */
[----:B------:R-:W3:Y:S01]  /*df70*/  LDL.LU R224, [R1+0x20] ;  /* 0x0000200001e07983 */ /* 0x000ee20000300800 */
[----:B--2---:R-:W-:-:S02]  /*df80*/  F2FP.SATFINITE.E4M3.F32.PACK_AB_MERGE_C R7, RZ, R3, RZ ;  /* 0x00000003ff07723e */ /* 0x004fc400048070ff */
[----:B-1----:R-:W-:Y:S01]  /*df90*/  F2FP.SATFINITE.E4M3.F32.PACK_AB_MERGE_C R11, RZ, R0, RZ ;  /* 0x00000000ff0b723e */ /* 0x002fe200048070ff */
[----:B------:R-:W-:Y:S01]  /*dfa0*/  FMUL R0, R220, UR24 ;  /* 0x00000018dc007c20 */ /* 0x000fe20008400000 */
[----:B------:R0:W-:Y:S01]  /*dfb0*/  @!P4 STG.E.U8 desc[UR22][R26.64+0xb8], R5 ;  /* 0x0000b8051a00c986 */ /* 0x0001e2000c101116 */
[----:B------:R-:W-:Y:S01]  /*dfc0*/  FMUL R3, R225, UR24 ;  /* 0x00000018e1037c20 */ /* 0x000fe20008400000 */
[C---:B------:R-:W-:Y:S02]  /*dfd0*/  ISETP.LT.OR P4, PT, R34.reuse, 0xc1, !P2 ;  /* 0x000000c12200780c */ /* 0x040fe40005781670 */
[----:B------:R1:W-:Y:S01]  /*dfe0*/  @!P6 STG.E.U8 desc[UR22][R26.64+0xb9], R9 ;  /* 0x0000b9091a00e986 */ /* 0x0003e2000c101116 */
[----:B------:R-:W-:-:S03]  /*dff0*/  ISETP.LT.OR P6, PT, R34, 0xc1, !P1 ;  /* 0x000000c12200780c */ /* 0x000fc60004fc1670 */
[----:B------:R-:W2:Y:S01]  /*e000*/  LDL.LU R225, [R1+0x24] ;  /* 0x0000240001e17983 */ /* 0x000ea20000300800 */
[----:B0-----:R-:W-:Y:S01]  /*e010*/  F2FP.SATFINITE.E4M3.F32.PACK_AB_MERGE_C R5, RZ, R0, RZ ;  /* 0x00000000ff05723e */ /* 0x001fe200048070ff */
[----:B----4-:R-:W-:Y:S02]  /*e020*/  FMUL R0, R227, UR24 ;  /* 0x00000018e3007c20 */ /* 0x010fe40008400000 */
[----:B------:R-:W-:Y:S01]  /*e030*/  @!P5 STG.E.U8 desc[UR22][R24.64+0xc1], R13 ;  /* 0x0000c10d1800d986 */ /* 0x000fe2000c101116 */
[----:B------:R-:W-:Y:S02]  /*e040*/  ISETP.LT.OR P5, PT, R34, 0xc2, !P1 ;  /* 0x000000c22200780c */ /* 0x000fe40004fa1670 */
[----:B-1----:R-:W-:Y:S01]  /*e050*/  F2FP.SATFINITE.E4M3.F32.PACK_AB_MERGE_C R9, RZ, R2, RZ ;  /* 0x00000002ff09723e */ /* 0x002fe200048070ff */
[----:B------:R-:W4:Y:S01]  /*e060*/  LDL.LU R227, [R1+0x28] ;  /* 0x0000280001e37983 */ /* 0x000f220000300800 */
[----:B------:R-:W-:-:S03]  /*e070*/  FMUL R2, R226, UR24 ;  /* 0x00000018e2027c20 */ /* 0x000fc60008400000 */
[----:B------:R-:W4:Y:S04]  /*e080*/  LDL.LU R226, [R1+0x2c] ;  /* 0x00002c0001e27983 */ /* 0x000f280000300800 */
[----:B------:R0:W-:Y:S01]  /*e090*/  @!P4 STG.E.U8 desc[UR22][R24.64+0xc0], R7 ;  /* 0x0000c0071800c986 */ /* 0x0001e2000c101116 */
[----:B------:R-:W-:-:S03]  /*e0a0*/  ISETP.LT.OR P4, PT, R34, 0xc9, !P2 ;  /* 0x000000c92200780c */ /* 0x000fc60005781670 */
[----:B------:R1:W-:Y:S01]  /*e0b0*/  @!P6 STG.E.U8 desc[UR22][R26.64+0xc0], R11 ;  /* 0x0000c00b1a00e986 */ /* 0x0003e2000c101116 */
[----:B------:R-:W-:-:S03]  /*e0c0*/  ISETP.LT.OR P6, PT, R34, 0xca, !P2 ;  /* 0x000000ca2200780c */ /* 0x000fc600057c1670 */
[----:B------:R1:W-:Y:S01]  /*e0d0*/  @!P5 STG.E.U8 desc[UR22][R26.64+0xc1], R5 ;  /* 0x0000c1051a00d986 */ /* 0x0003e2000c101116 */
[----:B0-----:R-:W-:Y:S01]  /*e0e0*/  F2FP.SATFINITE.E4M3.F32.PACK_AB_MERGE_C R7, RZ, R3, RZ ;  /* 0x00000003ff07723e */ /* 0x001fe200048070ff */
[----:B------:R-:W-:-:S04]  /*e0f0*/  FMUL R3, R223, UR24 ;  /* 0x00000018df037c20 */ /* 0x000fc80008400000 */
[----:B------:R-:W-:Y:S01]  /*e100*/  @!P4 STG.E.U8 desc[UR22][R24.64+0xc8], R9 ;  /* 0x0000c8091800c986 */ /* 0x000fe2000c101116 */
[----:B------:R-:W-:-:S03]  /*e110*/  ISETP.LT.OR P4, PT, R34, 0xc9, !P1 ;  /* 0x000000c92200780c */ /* 0x000fc60004f81670 */
[----:B------:R-:W4:Y:S04]  /*e120*/  LDL.LU R220, [R1+0x30] ;  /* 0x0000300001dc7983 */ /* 0x000f280000300800 */
[----:B------:R-:W4:Y:S01]  /*e130*/  LDL.LU R223, [R1+0x34] ;  /* 0x0000340001df7983 */ /* 0x000f220000300800 */
[----:B-1----:R-:W-:Y:S01]  /*e140*/  F2FP.SATFINITE.E4M3.F32.PACK_AB_MERGE_C R11, RZ, R0, RZ ;  /* 0x00000000ff0b723e */ /* 0x002fe200048070ff */
[----:B------:R-:W-:Y:S01]  /*e150*/  FMUL R0, R222, UR24 ;  /* 0x00000018de007c20 */ /* 0x000fe20008400000 */
[----:B------:R-:W-:Y:S01]  /*e160*/  F2FP.SATFINITE.E4M3.F32.PACK_AB_MERGE_C R13, RZ, R2, RZ ;  /* 0x00000002ff0d723e */ /* 0x000fe200048070ff */
[----:B------:R-:W4:Y:S01]  /*e170*/  LDL.LU R222, [R1+0x38] ;  /* 0x0000380001de7983 */ /* 0x000f220000300800 */
[----:B------:R-:W-:-:S03]  /*e180*/  F2FP.SATFINITE.E4M3.F32.PACK_AB_MERGE_C R5, RZ, R3, RZ ;  /* 0x00000003ff05723e */ /* 0x000fc600048070ff */
[----:B------:R0:W-:Y:S04]  /*e190*/  @!P6 STG.E.U8 desc[UR22][R24.64+0xc9], R7 ;  /* 0x0000c9071800e986 */ /* 0x0001e8000c101116 */
[----:B------:R1:W-:Y:S01]  /*e1a0*/  @!P4 STG.E.U8 desc[UR22][R26.64+0xc8], R11 ;  /* 0x0000c80b1a00c986 */ /* 0x0003e2000c101116 */
[----:B0-----:R-:W-:Y:S01]  /*e1b0*/  F2FP.SATFINITE.E4M3.F32.PACK_AB_MERGE_C R7, RZ, R0, RZ ;  /* 0x00000000ff07723e */ /* 0x001fe200048070ff */
[----:B------:R-:W-:-:S05]  /*e1c0*/  FMUL R2, R221, UR24 ;  /* 0x00000018dd027c20 */ /* 0x000fca0008400000 */
[----:B------:R-:W-:Y:S01]  /*e1d0*/  F2FP.SATFINITE.E4M3.F32.PACK_AB_MERGE_C R9, RZ, R2, RZ ;  /* 0x00000002ff09723e */ /* 0x000fe200048070ff */
[----:B---3--:R-:W-:Y:S02]  /*e1e0*/  FMUL R3, R224, UR24 ;  /* 0x00000018e0037c20 */ /* 0x008fe40008400000 */
[----:B------:R-:W3:Y:S03]  /*e1f0*/  LDL.LU R224, [R1+0x3c] ;  /* 0x00003c0001e07983 */ /* 0x000ee60000300800 */
[----:B-1----:R-:W-:Y:S01]  /*e200*/  F2FP.SATFINITE.E4M3.F32.PACK_AB_MERGE_C R11, RZ, R3, RZ ;  /* 0x00000003ff0b723e */ /* 0x002fe200048070ff */
[----:B--2---:R-:W-:Y:S02]  /*e210*/  FMUL R0, R225, UR24 ;  /* 0x00000018e1007c20 */ /* 0x004fe40008400000 */
[----:B------:R-:W2:Y:S01]  /*e220*/  LDL.LU R225, [R1+0x40] ;  /* 0x0000400001e17983 */ /* 0x000ea20000300800 */
[----:B----4-:R-:W-:-:S03]  /*e230*/  FMUL R2, R227, UR24 ;  /* 0x00000018e3027c20 */ /* 0x010fc60008400000 */
[----:B------:R-:W4:Y:S01]  /*e240*/  LDL.LU R227, [R1+0x44] ;  /* 0x0000440001e37983 */ /* 0x000f220000300800 */
[----:B------:R-:W-:-:S03]  /*e250*/  FMUL R3, R226, UR24 ;  /* 0x00000018e2037c20 */ /* 0x000fc60008400000 */
[----:B------:R-:W4:Y:S01]  /*e260*/  LDL.LU R226, [R1+0x48] ;  /* 0x0000480001e27983 */ /* 0x000f220000300800 */
[C---:B------:R-:W-:Y:S02]  /*e270*/  ISETP.LT.OR P5, PT, R34.reuse, 0xca, !P1 ;  /* 0x000000ca2200780c */ /* 0x040fe40004fa1670 */
[C---:B------:R-:W-:Y:S01]  /*e280*/  ISETP.LT.OR P6, PT, R34.reuse, 0xd1, !P2 ;  /* 0x000000d12200780c */ /* 0x040fe200057c1670 */
[----:B------:R-:W4:Y:S01]  /*e290*/  LDL.LU R218, [R1+0x4c] ;  /* 0x00004c0001da7983 */ /* 0x000f220000300800 */
[----:B------:R-:W-:-:S03]  /*e2a0*/  ISETP.LT.OR P4, PT, R34, 0xd1, !P1 ;  /* 0x000000d12200780c */ /* 0x000fc60004f81670 */
[----:B------:R-:W4:Y:S04]  /*e2b0*/  LDL.LU R219, [R1+0x50] ;  /* 0x0000500001db7983 */ /* 0x000f280000300800 */
[----:B------:R-:W4:Y:S04]  /*e2c0*/  LDL.LU R221, [R1+0x54] ;  /* 0x0000540001dd7983 */ /* 0x000f280000300800 */
[----:B------:R0:W-:Y:S01]  /*e2d0*/  @!P5 STG.E.U8 desc[UR22][R26.64+0xc9], R13 ;  /* 0x0000c90d1a00d986 */ /* 0x0001e2000c101116 */
[----:B------:R-:W-:-:S03]  /*e2e0*/  ISETP.LT.OR P5, PT, R34, 0xd2, !P2 ;  /* 0x000000d22200780c */ /* 0x000fc600057a1670 */
[----:B------:R1:W-:Y:S01]  /*e2f0*/  @!P6 STG.E.U8 desc[UR22][R24.64+0xd0], R5 ;  /* 0x0000d0051800e986 */ /* 0x0003e2000c101116 */
[----:B------:R-:W-:Y:S02]  /*e300*/  ISETP.LT.OR P6, PT, R34, 0xd2, !P1 ;  /* 0x000000d22200780c */ /* 0x000fe40004fc1670 */
[----:B0-----:R-:W-:-:S07]  /*e310*/  F2FP.SATFINITE.E4M3.F32.PACK_AB_MERGE_C R13, RZ, R2, RZ ;  /* 0x00000002ff0d723e */ /* 0x001fce00048070ff */
[----:B------:R0:W-:Y:S01]  /*e320*/  @!P5 STG.E.U8 desc[UR22][R24.64+0xd1], R7 ;  /* 0x0000d1071800d986 */ /* 0x0001e2000c101116 */
[C---:B------:R-:W-:Y:S02]  /*e330*/  ISETP.LT.OR P5, PT, R34.reuse, 0xda, !P2 ;  /* 0x000000da2200780c */ /* 0x040fe400057a1670 */
[----:B-1----:R-:W-:Y:S01]  /*e340*/  F2FP.SATFINITE.E4M3.F32.PACK_AB_MERGE_C R5, RZ, R0, RZ ;  /* 0x00000000ff05723e */ /* 0x002fe200048070ff */
[----:B------:R1:W-:Y:S01]  /*e350*/  @!P4 STG.E.U8 desc[UR22][R26.64+0xd0], R9 ;  /* 0x0000d0091a00c986 */ /* 0x0003e2000c101116 */
[----:B------:R-:W-:Y:S01]  /*e360*/  ISETP.LT.OR P4, PT, R34, 0xd9, !P2 ;  /* 0x000000d92200780c */ /* 0x000fe20005781670 */
[----:B------:R-:W-:Y:S01]  /*e370*/  FMUL R0, R220, UR24 ;  /* 0x00000018dc007c20 */ /* 0x000fe20008400000 */
[----:B------:R-:W-:Y:S01]  /*e380*/  FMUL R2, R223, UR24 ;  /* 0x00000018df027c20 */ /* 0x000fe20008400000 */
[----:B------:R1:W-:Y:S01]  /*e390*/  @!P6 STG.E.U8 desc[UR22][R26.64+0xd1], R11 ;  /* 0x0000d10b1a00e986 */ /* 0x0003e2000c101116 */
[----:B------:R-:W-:-:S03]  /*e3a0*/  ISETP.LT.OR P6, PT, R34, 0xd9, !P1 ;  /* 0x000000d92200780c */ /* 0x000fc60004fc1670 */
[----:B------:R-:W4:Y:S04]  /*e3b0*/  LDL.LU R220, [R1+0x58] ;  /* 0x0000580001dc7983 */ /* 0x000f280000300800 */
[----:B------:R-:W4:Y:S01]  /*e3c0*/  LDL.LU R223, [R1+0x5c] ;  /* 0x00005c0001df7983 */ /* 0x000f220000300800 */
[----:B0-----:R-:W-:Y:S01]  /*e3d0*/  F2FP.SATFINITE.E4M3.F32.PACK_AB_MERGE_C R7, RZ, R3, RZ ;  /* 0x00000003ff07723e */ /* 0x001fe200048070ff */
[----:B------:R-:W-:Y:S01]  /*e3e0*/  FMUL R3, R222, UR24 ;  /* 0x00000018de037c20 */ /* 0x000fe20008400000 */
[----:B-1----:R-:W-:Y:S01]  /*e3f0*/  F2FP.SATFINITE.E4M3.F32.PACK_AB_MERGE_C R9, RZ, R0, RZ ;  /* 0x00000000ff09723e */ /* 0x002fe200048070ff */
[----:B------:R0:W-:Y:S01]  /*e400*/  @!P4 STG.E.U8 desc[UR22][R24.64+0xd8], R5 ;  /* 0x0000d8051800c986 */ /* 0x0001e2000c101116 */
[----:B------:R-:W-:-:S03]  /*e410*/  F2FP.SATFINITE.E4M3.F32.PACK_AB_MERGE_C R11, RZ, R2, RZ ;  /* 0x00000002ff0b723e */ /* 0x000fc600048070ff */
[----:B------:R-:W-:Y:S04]  /*e420*/  @!P5 STG.E.U8 desc[UR22][R24.64+0xd9], R13 ;  /* 0x0000d90d1800d986 */ /* 0x000fe8000c101116 */
[----:B------:R-:W4:Y:S04]  /*e430*/  LDL.LU R222, [R1+0x60] ;  /* 0x0000600001de7983 */ /* 0x000f280000300800 */
[----:B------:R1:W-:Y:S01]  /*e440*/  @!P6 STG.E.U8 desc[UR22][R26.64+0xd8], R7 ;  /* 0x0000d8071a00e986 */ /* 0x0003e2000c101116 */
[----:B0-----:R-:W-:Y:S01]  /*e450*/  F2FP.SATFINITE.E4M3.F32.PACK_AB_MERGE_C R5, RZ, R3, RZ ;  /* 0x00000003ff05723e */ /* 0x001fe200048070ff */
[----:B---3--:R-:W-:-:S02]  /*e460*/  FMUL R0, R224, UR24 ;  /* 0x00000018e0007c20 */ /* 0x008fc40008400000 */
        /* <DEDUP_REMOVED lines=9> */
[C---:B------:R-:W-:Y:S02]  /*e500*/  ISETP.LT.OR P4, PT, R34.reuse, 0xe1, !P2 ;  /* 0x000000e12200780c */ /* 0x040fe40005781670 */
[----:B------:R-:W-:-:S09]  /*e510*/  ISETP.LT.OR P6, PT, R34, 0xe2, !P2 ;  /* 0x000000e22200780c */ /* 0x000fd200057c1670 */
[----:B------:R0:W-:Y:S01]  /*e520*/  @!P5 STG.E.U8 desc[UR22][R26.64+0xd9], R9 ;  /* 0x0000d9091a00d986 */ /* 0x0001e2000c101116 */
[----:B------:R-:W-:-:S03]  /*e530*/  ISETP.LT.OR P5, PT, R34, 0xe2, !P1 ;  /* 0x000000e22200780c */ /* 0x000fc60004fa1670 */
[----:B------:R-:W-:Y:S01]  /*e540*/  @!P4 STG.E.U8 desc[UR22][R24.64+0xe0], R11 ;  /* 0x0000e00b1800c986 */ /* 0x000fe2000c101116 */
[----:B------:R-:W-:-:S03]  /*e550*/  ISETP.LT.OR P4, PT, R34, 0xe1, !P1 ;  /* 0x000000e12200780c */ /* 0x000fc60004f81670 */
[----:B------:R1:W-:Y:S01]  /*e560*/  @!P6 STG.E.U8 desc[UR22][R24.64+0xe1], R5 ;  /* 0x0000e1051800e986 */ /* 0x0003e2000c101116 */
[----:B------:R-:W-:Y:S02]  /*e570*/  ISETP.LT.OR P6, PT, R34, 0xe9, !P2 ;  /* 0x000000e92200780c */ /* 0x000fe400057c1670 */
[----:B------:R-:W-:Y:S02]  /*e580*/  F2FP.SATFINITE.E4M3.F32.PACK_AB_MERGE_C R13, RZ, R2, RZ ;  /* 0x00000002ff0d723e */ /* 0x000fe400048070ff */
[----:B0-----:R-:W-:-:S03]  /*e590*/  F2FP.SATFINITE.E4M3.F32.PACK_AB_MERGE_C R9, RZ, R3, RZ ;  /* 0x00000003ff09723e */ /* 0x001fc600048070ff */
[----:B------:R-:W-:Y:S01]  /*e5a0*/  @!P5 STG.E.U8 desc[UR22][R26.64+0xe1], R13 ;  /* 0x0000e10d1a00d986 */ /* 0x000fe2000c101116 */
[----:B------:R-:W-:-:S03]  /*e5b0*/  ISETP.LT.OR P5, PT, R34, 0xea, !P2 ;  /* 0x000000ea2200780c */ /* 0x000fc600057a1670 */
[----:B------:R0:W-:Y:S01]  /*e5c0*/  @!P4 STG.E.U8 desc[UR22][R26.64+0xe0], R7 ;  /* 0x0000e0071a00c986 */ /* 0x0001e2000c101116 */
[----:B------:R-:W-:-:S03]  /*e5d0*/  ISETP.LT.OR P4, PT, R34, 0xe9, !P1 ;  /* 0x000000e92200780c */ /* 0x000fc60004f81670 */
[----:B------:R0:W-:Y:S01]  /*e5e0*/  @!P6 STG.E.U8 desc[UR22][R24.64+0xe8], R9 ;  /* 0x0000e8091800e986 */ /* 0x0001e2000c101116 */
[----:B------:R-:W-:Y:S01]  /*e5f0*/  ISETP.LT.OR P6, PT, R34, 0xea, !P1 ;  /* 0x000000ea2200780c */ /* 0x000fe20004fc1670 */
[----:B------:R-:W-:Y:S01]  /*e600*/  FMUL R2, R218, UR24 ;  /* 0x00000018da027c20 */ /* 0x000fe20008400000 */
[----:B------:R-:W-:Y:S01]  /*e610*/  FMUL R3, R219, UR24 ;  /* 0x00000018db037c20 */ /* 0x000fe20008400000 */
[----:B-1----:R-:W-:-:S03]  /*e620*/  F2FP.SATFINITE.E4M3.F32.PACK_AB_MERGE_C R5, RZ, R0, RZ ;  /* 0x00000000ff05723e */ /* 0x002fc600048070ff */
[----:B------:R-:W-:Y:S02]  /*e630*/  F2FP.SATFINITE.E4M3.F32.PACK_AB_MERGE_C R11, RZ, R2, RZ ;  /* 0x00000002ff0b723e */ /* 0x000fe400048070ff */
[----:B0-----:R-:W-:Y:S01]  /*e640*/  F2FP.SATFINITE.E4M3.F32.PACK_AB_MERGE_C R7, RZ, R3, RZ ;  /* 0x00000003ff07723e */ /* 0x001fe200048070ff */
[----:B------:R-:W-:Y:S01]  /*e650*/  @!P5 STG.E.U8 desc[UR22][R24.64+0xe9], R5 ;  /* 0x0000e9051800d986 */ /* 0x000fe2000c101116 */
[----:B------:R-:W-:-:S03]  /*e660*/  ISETP.LT.OR P5, PT, R34, 0xf2, !P2 ;  /* 0x000000f22200780c */ /* 0x000fc600057a1670 */
[----:B------:R-:W-:Y:S01]  /*e670*/  @!P4 STG.E.U8 desc[UR22][R26.64+0xe8], R11 ;  /* 0x0000e80b1a00c986 */ /* 0x000fe2000c101116 */
[----:B------:R-:W-:-:S03]  /*e680*/  ISETP.LT.OR P4, PT, R34, 0xf1, !P2 ;  /* 0x000000f12200780c */ /* 0x000fc60005781670 */
[----:B------:R0:W-:Y:S01]  /*e690*/  @!P6 STG.E.U8 desc[UR22][R26.64+0xe9], R7 ;  /* 0x0000e9071a00e986 */ /* 0x0001e2000c101116 */
[----:B------:R-:W-:Y:S01]  /*e6a0*/  ISETP.LT.OR P6, PT, R34, 0xf1, !P1 ;  /* 0x000000f12200780c */ /* 0x000fe20004fc1670 */
[----:B------:R-:W-:Y:S01]  /*e6b0*/  FMUL R0, R221, UR24 ;  /* 0x00000018dd007c20 */ /* 0x000fe20008400000 */
[----:B------:R-:W-:Y:S01]  /*e6c0*/  FMUL R2, R220, UR24 ;  /* 0x00000018dc027c20 */ /* 0x000fe20008400000 */
[----:B------:R-:W-:-:S03]  /*e6d0*/  FMUL R3, R223, UR24 ;  /* 0x00000018df037c20 */ /* 0x000fc60008400000 */
[----:B------:R-:W-:Y:S02]  /*e6e0*/  F2FP.SATFINITE.E4M3.F32.PACK_AB_MERGE_C R9, RZ, R0, RZ ;  /* 0x00000000ff09723e */ /* 0x000fe400048070ff */
[----:B------:R-:W-:Y:S02]  /*e6f0*/  F2FP.SATFINITE.E4M3.F32.PACK_AB_MERGE_C R13, RZ, R2, RZ ;  /* 0x00000002ff0d723e */ /* 0x000fe400048070ff */
[----:B------:R-:W-:Y:S01]  /*e700*/  F2FP.SATFINITE.E4M3.F32.PACK_AB_MERGE_C R15, RZ, R3, RZ ;  /* 0x00000003ff0f723e */ /* 0x000fe200048070ff */
[----:B------:R1:W-:Y:S01]  /*e710*/  @!P4 STG.E.U8 desc[UR22][R24.64+0xf0], R9 ;  /* 0x0000f0091800c986 */ /* 0x0003e2000c101116 */
[----:B------:R-:W-:-:S03]  /*e720*/  ISETP.LT.OR P4, PT, R34, 0xf2, !P1 ;  /* 0x000000f22200780c */ /* 0x000fc60004f81670 */
[----:B------:R1:W-:Y:S01]  /*e730*/  @!P5 STG.E.U8 desc[UR22][R24.64+0xf1], R13 ;  /* 0x0000f10d1800d986 */ /* 0x0003e2000c101116 */
[C---:B------:R-:W-:Y:S02]  /*e740*/  ISETP.LT.OR P5, PT, R34.reuse, 0xf9, !P2 ;  /* 0x000000f92200780c */ /* 0x040fe400057a1670 */
[C---:B------:R-:W-:Y:S01]  /*e750*/  ISETP.LT.OR P2, PT, R34.reuse, 0xfa, !P2 ;  /* 0x000000fa2200780c */ /* 0x040fe20005741670 */
[----:B------:R1:W-:Y:S01]  /*e760*/  @!P6 STG.E.U8 desc[UR22][R26.64+0xf0], R15 ;  /* 0x0000f00f1a00e986 */ /* 0x0003e2000c101116 */
[----:B------:R-:W-:Y:S01]  /*e770*/  ISETP.LT.OR P6, PT, R34, 0xf9, !P1 ;  /* 0x000000f92200780c */ /* 0x000fe20004fc1670 */
[----:B------:R-:W-:Y:S01]  /*e780*/  FMUL R0, R222, UR24 ;  /* 0x00000018de007c20 */ /* 0x000fe20008400000 */
[----:B------:R-:W-:-:S04]  /*e790*/  ISETP.LT.OR P1, PT, R34, 0xfa, !P1 ;  /* 0x000000fa2200780c */ /* 0x000fc80004f21670 */
[----:B0-----:R-:W-:-:S05]  /*e7a0*/  F2FP.SATFINITE.E4M3.F32.PACK_AB_MERGE_C R7, RZ, R0, RZ ;  /* 0x00000000ff07723e */ /* 0x001fca00048070ff */
[----:B------:R0:W-:Y:S01]  /*e7b0*/  @!P4 STG.E.U8 desc[UR22][R26.64+0xf1], R7 ;  /* 0x0000f1071a00c986 */ /* 0x0001e2000c101116 */
[----:B---3--:R-:W-:-:S05]  /*e7c0*/  FMUL R2, R224, UR24 ;  /* 0x00000018e0027c20 */ /* 0x008fca0008400000 */
[----:B-1----:R-:W-:Y:S01]  /*e7d0*/  F2FP.SATFINITE.E4M3.F32.PACK_AB_MERGE_C R9, RZ, R2, RZ ;  /* 0x00000002ff09723e */ /* 0x002fe200048070ff */
[----:B--2---:R-:W-:-:S05]  /*e7e0*/  FMUL R3, R225, UR24 ;  /* 0x00000018e1037c20 */ /* 0x004fca0008400000 */
[----:B------:R-:W-:Y:S01]  /*e7f0*/  F2FP.SATFINITE.E4M3.F32.PACK_AB_MERGE_C R3, RZ, R3, RZ ;  /* 0x00000003ff03723e */ /* 0x000fe200048070ff */
[----:B----4-:R-:W-:Y:S01]  /*e800*/  FMUL R4, R227, UR24 ;  /* 0x00000018e3047c20 */ /* 0x010fe20008400000 */
[----:B------:R-:W-:-:S04]  /*e810*/  FMUL R5, R226, UR24 ;  /* 0x00000018e2057c20 */ /* 0x000fc80008400000 */
[----:B------:R-:W-:Y:S02]  /*e820*/  F2FP.SATFINITE.E4M3.F32.PACK_AB_MERGE_C R11, RZ, R4, RZ ;  /* 0x00000004ff0b723e */ /* 0x000fe400048070ff */
[----:B------:R-:W-:Y:S01]  /*e830*/  F2FP.SATFINITE.E4M3.F32.PACK_AB_MERGE_C R5, RZ, R5, RZ ;  /* 0x00000005ff05723e */ /* 0x000fe200048070ff */
[----:B------:R0:W-:Y:S04]  /*e840*/  @!P5 STG.E.U8 desc[UR22][R24.64+0xf8], R9 ;  /* 0x0000f8091800d986 */ /* 0x0001e8000c101116 */
[----:B------:R0:W-:Y:S04]  /*e850*/  @!P2 STG.E.U8 desc[UR22][R24.64+0xf9], R3 ;  /* 0x0000f9031800a986 */ /* 0x0001e8000c101116 */
[----:B------:R0:W-:Y:S04]  /*e860*/  @!P6 STG.E.U8 desc[UR22][R26.64+0xf8], R11 ;  /* 0x0000f80b1a00e986 */ /* 0x0001e8000c101116 */
[----:B------:R0:W-:Y:S02]  /*e870*/  @!P1 STG.E.U8 desc[UR22][R26.64+0xf9], R5 ;  /* 0x0000f9051a009986 */ /* 0x0001e4000c101116 */
.L_x_297:
[----:B------:R-:W-:Y:S05]  /*e880*/  BSYNC B0 ;  /* 0x0000000000007941 */ /* 0x000fea0003800000 */
.L_x_39:
[----:B------:R-:W2:Y:S01]  /*e890*/  LDL.LU R22, [R1+0x7c] ;  /* 0x00007c0001167983 */ /* 0x000ea20000300800 */
[----:B0----5:R-:W-:Y:S01]  /*e8a0*/  IMAD.U32 R3, RZ, RZ, UR18 ;  /* 0x00000012ff037e24 */ /* 0x021fe2000f8e00ff */
[----:B------:R-:W-:Y:S02]  /*e8b0*/  ULDC.64 UR6, c[0x0][0x650] ;  /* 0x0001940000067ab9 */ /* 0x000fe40000000a00 */
[----:B------:R-:W3:Y:S01]  /*e8c0*/  LDL.LU R19, [R1+0x80] ;  /* 0x0000800001137983 */ /* 0x000ee20000300800 */
[----:B------:R-:W-:Y:S01]  /*e8d0*/  IMAD.U32 R0, RZ, RZ, UR20 ;  /* 0x00000014ff007e24 */ /* 0x000fe2000f8e00ff */
[----:B------:R0:W-:Y:S01]  /*e8e0*/  SYNCS.ARRIVE.TRANS64.A1T0 RZ, [R3+UR27], RZ ;  /* 0x000000ff03ff79a7 */ /* 0x0001e2000810001b */
[----:B------:R-:W-:Y:S02]  /*e8f0*/  IMAD.U32 R2, RZ, RZ, UR20 ;  /* 0x00000014ff027e24 */ /* 0x000fe4000f8e00ff */
[----:B------:R-:W-:Y:S02]  /*e900*/  IMAD.MOV.U32 R4, RZ, RZ, -0x1 ;  /* 0xffffffffff047424 */ /* 0x000fe400078e00ff */
[----:B0-----:R-:W-:Y:S01]  /*e910*/  IMAD.U32 R3, RZ, RZ, UR15 ;  /* 0x0000000fff037e24 */ /* 0x001fe2000f8e00ff */
[----:B---3--:R-:W-:-:S02]  /*e920*/  LEA R19, P1, R0, R19, 0x1 ;  /* 0x0000001300137211 */ /* 0x008fc400078208ff */
[----:B------:R-:W-:Y:S02]  /*e930*/  PRMT R0, RZ, 0x7610, R0 ;  /* 0x00007610ff007816 */ /* 0x000fe40000000000 */
[----:B--2---:R-:W-:Y:S01]  /*e940*/  LEA.HI.X R22, R2, R22, R3, 0x1, P1 ;  /* 0x0000001602167211 */ /* 0x004fe200008f0c03 */
[----:B------:R-:W-:Y:S01]  /*e950*/  IMAD.MOV.U32 R2, RZ, RZ, -0x1 ;  /* 0xffffffffff027424 */ /* 0x000fe200078e00ff */
[----:B------:R0:W-:Y:S01]  /*e960*/  STL [R1+0x80], R19 ;  /* 0x0000801301007387 */ /* 0x0001e20000100800 */
[----:B------:R-:W-:Y:S01]  /*e970*/  IMAD.MOV.U32 R3, RZ, RZ, -0x1 ;  /* 0xffffffffff037424 */ /* 0x000fe200078e00ff */
[----:B------:R-:W-:Y:S02]  /*e980*/  ISETP.GE.U32.AND P1, PT, R19, UR6, PT ;  /* 0x0000000613007c0c */ /* 0x000fe4000bf26070 */
[----:B------:R0:W-:Y:S02]  /*e990*/  STL [R1+0x7c], R22 ;  /* 0x00007c1601007387 */ /* 0x0001e40000100800 */
[----:B------:R-:W-:-:S02]  /*e9a0*/  ISETP.GE.U32.AND.EX P1, PT, R22, UR7, PT, P1 ;  /* 0x0000000716007c0c */ /* 0x000fc4000bf26110 */
[----:B------:R0:W-:Y:S04]  /*e9b0*/  STL [R1+0x84], R4 ;  /* 0x0000840401007387 */ /* 0x0001e80000100800 */
[----:B------:R0:W-:Y:S04]  /*e9c0*/  STL [R1+0x74], R2 ;  /* 0x0000740201007387 */ /* 0x0001e80000100800 */
[----:B------:R0:W-:Y:S03]  /*e9d0*/  STL [R1+0x88], R3 ;  /* 0x0000880301007387 */ /* 0x0001e60000100800 */
[----:B------:R-:W-:Y:S05]  /*e9e0*/  @P1 BRA `(.L_x_298) ;  /* 0x0000000400741947 */ /* 0x000fea0003800000 */
[----:B------:R-:W2:Y:S01]  /*e9f0*/  S2R R14, SR_CTAID.X ;  /* 0x00000000000e7919 */ /* 0x000ea20000002500 */
[----:B------:R-:W3:Y:S01]  /*ea00*/  LDC.64 R8, c[0x0][0x628] ;  /* 0x00018a00ff087b82 */ /* 0x000ee20000000a00 */
[----:B------:R-:W-:Y:S01]  /*ea10*/  ULDC UR6, c[0x0][0x150] ;  /* 0x0000540000067ab9 */ /* 0x000fe20000000800 */
[----:B------:R-:W-:Y:S01]  /*ea20*/  IMAD.MOV.U32 R6, RZ, RZ, R19 ;  /* 0x000000ffff067224 */ /* 0x000fe200078e0013 */
[----:B------:R-:W0:Y:S01]  /*ea30*/  S2R R16, SR_CTAID.Y ;  /* 0x0000000000107919 */ /* 0x000e220000002600 */
[----:B------:R-:W-:-:S04]  /*ea40*/  IMAD.MOV.U32 R7, RZ, RZ, R22 ;  /* 0x000000ffff077224 */ /* 0x000fc800078e0016 */
[----:B------:R-:W0:Y:S08]  /*ea50*/  LDC R17, c[0x0][0x144] ;  /* 0x00005100ff117b82 */ /* 0x000e300000000800 */
[----:B------:R-:W0:Y:S08]  /*ea60*/  LDC R10, c[0x0][0x630] ;  /* 0x00018c00ff0a7b82 */ /* 0x000e300000000800 */
[----:B------:R-:W0:Y:S01]  /*ea70*/  LDC.64 R12, c[0x0][0x620] ;  /* 0x00018800ff0c7b82 */ /* 0x000e220000000a00 */
[----:B---3--:R-:W-:-:S04]  /*ea80*/  ISETP.NE.U32.AND P1, PT, R8, RZ, PT ;  /* 0x000000ff0800720c */ /* 0x008fc80003f25070 */
[----:B------:R-:W-:Y:S02]  /*ea90*/  ISETP.NE.AND.EX P1, PT, R9, RZ, PT, P1 ;  /* 0x000000ff0900720c */ /* 0x000fe40003f25310 */
[----:B--2---:R-:W-:-:S05]  /*eaa0*/  I2FP.F32.U32 R0, R14 ;  /* 0x0000000e00007245 */ /* 0x004fca0000201000 */
[----:B------:R-:W-:-:S04]  /*eab0*/  FMUL R0, R0, UR6 ;  /* 0x0000000600007c20 */ /* 0x000fc80008400000 */
[----:B------:R2:W3:Y:S02]  /*eac0*/  F2I.U32.TRUNC.NTZ R15, R0 ;  /* 0x00000000000f7305 */ /* 0x0004e4000020f000 */
[----:B------:R-:W-:Y:S05]  /*ead0*/  @!P1 BRA `(.L_x_299) ;  /* 0x0000000000289947 */ /* 0x000fea0003800000 */
[----:B--2---:R-:W2:Y:S02]  /*eae0*/  LDC R0, c[0x0][0x634] ;  /* 0x00018d00ff007b82 */ /* 0x004ea40000000800 */
[----:B--2---:R-:W-:-:S05]  /*eaf0*/  IADD3 R7, P1, R19, R0, RZ ;  /* 0x0000000013077210 */ /* 0x004fca0007f3e0ff */
[----:B------:R-:W-:-:S04]  /*eb00*/  IMAD.X R11, RZ, RZ, R22, P1 ;  /* 0x000000ffff0b7224 */ /* 0x000fc800008e0616 */
[----:B0-----:R-:W-:-:S04]  /*eb10*/  IMAD.WIDE.U32 R2, R11, R8, RZ ;  /* 0x000000080b027225 */ /* 0x001fc800078e00ff */
[----:B------:R-:W-:-:S04]  /*eb20*/  IMAD.WIDE.U32 R4, P1, R7, R9, R2 ;  /* 0x0000000907047225 */ /* 0x000fc80007820002 */
[----:B------:R-:W-:-:S04]  /*eb30*/  IMAD.WIDE.U32 R2, R7, R8, RZ ;  /* 0x0000000807027225 */ /* 0x000fc800078e00ff */
[----:B------:R-:W-:Y:S01]  /*eb40*/  IMAD.X R7, RZ, RZ, RZ, P1 ;  /* 0x000000ffff077224 */ /* 0x000fe200008e06ff */
[----:B------:R-:W-:Y:S01]  /*eb50*/  IADD3 RZ, P1, R3, R4, RZ ;  /* 0x0000000403ff7210 */ /* 0x000fe20007f3e0ff */
[----:B------:R-:W-:-:S04]  /*eb60*/  IMAD.MOV.U32 R6, RZ, RZ, R5 ;  /* 0x000000ffff067224 */ /* 0x000fc800078e0005 */
[----:B------:R-:W-:-:S08]  /*eb70*/  IMAD.WIDE.U32.X R6, R11, R9, R6, P1 ;  /* 0x000000090b067225 */ /* 0x000fd000008e0406 */
.L_x_299:
[-CC-:B0-----:R-:W-:Y:S01]  /*eb80*/  SHF.R.U64 R11, R6, R10.reuse, R7.reuse ;  /* 0x0000000a060b7219 */ /* 0x181fe20000001207 */
[----:B------:R-:W0:Y:S01]  /*eb90*/  LDC.64 R20, c[0x0][0x640] ;  /* 0x00019000ff147b82 */ /* 0x000e220000000a00 */
[----:B--2---:R-:W-:Y:S01]  /*eba0*/  SHF.R.U32.HI R0, RZ, R10, R7 ;  /* 0x0000000aff007219 */ /* 0x004fe20000011607 */
[----:B------:R-:W-:Y:S01]  /*ebb0*/  IMAD.MOV.U32 R2, RZ, RZ, R19 ;  /* 0x000000ffff027224 */ /* 0x000fe200078e0013 */
[----:B------:R-:W-:Y:S01]  /*ebc0*/  IADD3 R5, P1, RZ, -R11, RZ ;  /* 0x8000000bff057210 */ /* 0x000fe20007f3e0ff */
[----:B---3--:R-:W-:Y:S01]  /*ebd0*/  IMAD.MOV R15, RZ, RZ, -R15 ;  /* 0x000000ffff0f7224 */ /* 0x008fe200078e0a0f */
[----:B------:R-:W-:Y:S01]  /*ebe0*/  ULDC UR6, c[0x0][0x154] ;  /* 0x0000550000067ab9 */ /* 0x000fe20000000800 */
[----:B------:R-:W-:Y:S02]  /*ebf0*/  IMAD.MOV.U32 R7, RZ, RZ, 0x1 ;  /* 0x00000001ff077424 */ /* 0x000fe400078e00ff */
[----:B------:R-:W2:Y:S01]  /*ec00*/  LDC R4, c[0x0][0x618] ;  /* 0x00018600ff047b82 */ /* 0x000ea20000000800 */
[----:B------:R-:W-:-:S02]  /*ec10*/  IMAD.X R3, RZ, RZ, ~R0, P1 ;  /* 0x000000ffff037224 */ /* 0x000fc400008e0e00 */
[----:B------:R-:W-:Y:S02]  /*ec20*/  IMAD R17, R17, R15, R14 ;  /* 0x0000000f11117224 */ /* 0x000fe400078e020e */
[-C--:B------:R-:W-:Y:S02]  /*ec30*/  IMAD R0, R3, R12.reuse, RZ ;  /* 0x0000000c03007224 */ /* 0x080fe400078e02ff */
[----:B------:R-:W-:Y:S01]  /*ec40*/  IMAD.MOV.U32 R3, RZ, RZ, R22 ;  /* 0x000000ffff037224 */ /* 0x000fe200078e0016 */
[----:B------:R-:W3:Y:S01]  /*ec50*/  LDC R6, c[0x0][0x608] ;  /* 0x00018200ff067b82 */ /* 0x000ee20000000800 */
[----:B------:R-:W-:-:S04]  /*ec60*/  IMAD.WIDE.U32 R2, R5, R12, R2 ;  /* 0x0000000c05027225 */ /* 0x000fc800078e0002 */
[----:B------:R-:W-:-:S03]  /*ec70*/  IMAD R5, R5, R13, R0 ;  /* 0x0000000d05057224 */ /* 0x000fc600078e0200 */
[----:B------:R-:W5:Y:S01]  /*ec80*/  LDC R18, c[0x0][0x658] ;  /* 0x00019600ff127b82 */ /* 0x000f620000000800 */
[----:B------:R-:W-:Y:S01]  /*ec90*/  I2FP.F32.U32 R0, R16 ;  /* 0x0000001000007245 */ /* 0x000fe20000201000 */
[----:B------:R-:W-:Y:S01]  /*eca0*/  IMAD.IADD R3, R3, 0x1, R5 ;  /* 0x0000000103037824 */ /* 0x000fe200078e0205 */
[----:B0-----:R-:W-:Y:S01]  /*ecb0*/  ISETP.NE.U32.AND P1, PT, R20, RZ, PT ;  /* 0x000000ff1400720c */ /* 0x001fe20003f25070 */
[----:B------:R-:W-:Y:S02]  /*ecc0*/  IMAD.MOV.U32 R5, RZ, RZ, -0x1 ;  /* 0xffffffffff057424 */ /* 0x000fe400078e00ff */
[----:B------:R-:W-:Y:S02]  /*ecd0*/  FMUL R0, R0, UR6 ;  /* 0x0000000600007c20 */ /* 0x000fe40008400000 */
[----:B------:R-:W0:Y:S01]  /*ece0*/  LDC R15, c[0x0][0x148] ;  /* 0x00005200ff0f7b82 */ /* 0x000e220000000800 */
[----:B--2---:R-:W-:Y:S01]  /*ecf0*/  SHF.R.U64 R10, R2, R4, R3 ;  /* 0x00000004020a7219 */ /* 0x004fe20000001203 */
[----:B------:R2:W0:Y:S01]  /*ed00*/  F2I.U32.TRUNC.NTZ R13, R0 ;  /* 0x00000000000d7305 */ /* 0x000422000020f000 */
[----:B------:R-:W-:-:S02]  /*ed10*/  ISETP.NE.AND.EX P1, PT, R21, RZ, PT, P1 ;  /* 0x000000ff1500720c */ /* 0x000fc40003f25310 */
[----:B------:R-:W-:-:S03]  /*ed20*/  SHF.R.U32.HI R3, RZ, R4, R3 ;  /* 0x00000004ff037219 */ /* 0x000fc60000011603 */
[----:B------:R-:W0:Y:S01]  /*ed30*/  LDC R14, c[0x0][0x600] ;  /* 0x00018000ff0e7b82 */ /* 0x000e220000000800 */
[-CC-:B---3--:R-:W-:Y:S02]  /*ed40*/  SHF.R.U64 R8, R10, R6.reuse, R3.reuse ;  /* 0x000000060a087219 */ /* 0x188fe40000001203 */
[----:B------:R-:W-:-:S05]  /*ed50*/  SHF.R.U32.HI R3, RZ, R6, R3 ;  /* 0x00000006ff037219 */ /* 0x000fca0000011603 */
[----:B------:R-:W3:Y:S01]  /*ed60*/  LDC R22, c[0x0][0x648] ;  /* 0x00019200ff167b82 */ /* 0x000ee20000000800 */
[-CC-:B-----5:R-:W-:Y:S02]  /*ed70*/  SHF.R.U64 R12, R8, R18.reuse, R3.reuse ;  /* 0x00000012080c7219 */ /* 0x1a0fe40000001203 */
[-C--:B------:R-:W-:Y:S02]  /*ed80*/  SHF.L.U32 R5, R5, R18.reuse, RZ ;  /* 0x0000001205057219 */ /* 0x080fe400000006ff */
[-C--:B------:R-:W-:Y:S01]  /*ed90*/  SHF.R.U32.HI R3, RZ, R18.reuse, R3 ;  /* 0x00000012ff037219 */ /* 0x080fe20000011603 */
[----:B------:R-:W-:Y:S01]  /*eda0*/  IMAD.MOV.U32 R2, RZ, RZ, R12 ;  /* 0x000000ffff027224 */ /* 0x000fe200078e000c */
[----:B------:R-:W-:Y:S01]  /*edb0*/  SHF.L.U32 R18, R7, R18, RZ ;  /* 0x0000001207127219 */ /* 0x000fe200000006ff */
[----:B------:R-:W0:Y:S01]  /*edc0*/  LDC R23, c[0x0][0x638] ;  /* 0x00018e00ff177b82 */ /* 0x000e220000000800 */
[----:B------:R-:W-:-:S07]  /*edd0*/  LOP3.LUT R19, RZ, R5, RZ, 0x33, !PT ;  /* 0x00000005ff137212 */ /* 0x000fce00078e33ff */
[----:B-1--4-:R-:W1:Y:S01]  /*ede0*/  LDC R24, c[0x0][0x610] ;  /* 0x00018400ff187b82 */ /* 0x012e620000000800 */
[----:B--2---:R-:W-:Y:S05]  /*edf0*/  @!P1 BRA `(.L_x_300) ;  /* 0x0000000000289947 */ /* 0x004fea0003800000 */
[----:B------:R-:W2:Y:S02]  /*ee00*/  LDC R7, c[0x0][0x64c] ;  /* 0x00019300ff077b82 */ /* 0x000ea40000000800 */
[----:B--2---:R-:W-:-:S05]  /*ee10*/  IADD3 R7, P1, R12, R7, RZ ;  /* 0x000000070c077210 */ /* 0x004fca0007f3e0ff */
        /* <DEDUP_REMOVED lines=8> */
.L_x_300:
[----:B---3--:R-:W-:Y:S01]  /*eea0*/  SHF.R.U64 R0, R2, R22, R3 ;  /* 0x0000001602007219 */ /* 0x008fe20000001203 */
[----:B0-----:R-:W-:Y:S01]  /*eeb0*/  VIADD R7, R14, 0xffffffff ;  /* 0xffffffff0e077836 */ /* 0x001fe20000000000 */
[----:B------:R-:W-:Y:S01]  /*eec0*/  LOP3.LUT R5, R8, R19, RZ, 0xc0, !PT ;  /* 0x0000001308057212 */ /* 0x000fe200078ec0ff */
[----:B------:R-:W-:Y:S02]  /*eed0*/  IMAD.MOV R13, RZ, RZ, -R13 ;  /* 0x000000ffff0d7224 */ /* 0x000fe400078e0a0d */
[----:B------:R-:W-:Y:S02]  /*eee0*/  IMAD.MOV R3, RZ, RZ, -R0 ;  /* 0x000000ffff037224 */ /* 0x000fe400078e0a00 */
[----:B------:R-:W-:Y:S01]  /*eef0*/  IMAD R2, R18, R0, R5 ;  /* 0x0000000012027224 */ /* 0x000fe200078e0205 */
[----:B------:R-:W-:Y:S01]  /*ef00*/  LOP3.LUT R5, R10, R7, RZ, 0xc0, !PT ;  /* 0x000000070a057212 */ /* 0x000fe200078ec0ff */
[----:B------:R-:W-:Y:S02]  /*ef10*/  @P3 IMAD R17, R15, R13, R16 ;  /* 0x0000000d0f113224 */ /* 0x000fe400078e0210 */
[----:B------:R-:W-:-:S02]  /*ef20*/  IMAD R0, R3, R23, R12 ;  /* 0x0000001703007224 */ /* 0x000fc400078e020c */
[----:B------:R-:W-:Y:S02]  /*ef30*/  IMAD.MOV.U32 R4, RZ, RZ, 0x1 ;  /* 0x00000001ff047424 */ /* 0x000fe400078e00ff */
[----:B-1----:R-:W-:Y:S02]  /*ef40*/  IMAD R2, R2, R24, R17 ;  /* 0x0000001802027224 */ /* 0x002fe400078e0211 */
[----:B------:R-:W-:Y:S01]  /*ef50*/  IMAD R3, R0, R14, R5 ;  /* 0x0000000e00037224 */ /* 0x000fe200078e0205 */
[----:B------:R-:W-:-:S04]  /*ef60*/  PRMT R0, R4, 0x7610, R0 ;  /* 0x0000761004007816 */ /* 0x000fc80000000000 */
[----:B------:R-:W-:Y:S02]  /*ef70*/  SEL R4, R3, R2, !P3 ;  /* 0x0000000203047207 */ /* 0x000fe40005800000 */
[----:B------:R-:W-:-:S03]  /*ef80*/  SEL R2, R2, R3, !P3 ;  /* 0x0000000302027207 */ /* 0x000fc60005800000 */
[----:B------:R2:W-:Y:S04]  /*ef90*/  STL [R1+0x88], R4 ;  /* 0x0000880401007387 */ /* 0x0005e80000100800 */
[----:B------:R2:W-:Y:S04]  /*efa0*/  STL [R1+0x74], R11 ;  /* 0x0000740b01007387 */ /* 0x0005e80000100800 */
[----:B------:R2:W-:Y:S02]  /*efb0*/  STL [R1+0x84], R2 ;  /* 0x0000840201007387 */ /* 0x0005e40000100800 */
.L_x_298:
[----:B------:R-:W-:Y:S01]  /*efc0*/  LOP3.LUT P1, RZ, R0, 0xff, RZ, 0xc0, !PT ;  /* 0x000000ff00ff7812 */ /* 0x000fe2000782c0ff */
[----:B------:R-:W-:-:S12]  /*efd0*/  ULOP3.LUT UR31, UR31, 0x1, URZ, 0x3c, !UPT ;  /* 0x000000011f1f7892 */ /* 0x000fd8000f8e3c3f */
[----:B------:R-:W-:Y:S05]  /*efe0*/  @P1 BRA `(.L_x_301) ;  /* 0xffffff2400c41947 */ /* 0x000fea000383ffff */
[----:B------:R-:W-:Y:S05]  /*eff0*/  EXIT ;  /* 0x000000000000794d */ /* 0x000fea0003800000 */
.L_x_17:
[----:B------:R-:W-:-:S08]  /*f000*/  ISETP.NE.AND P0, PT, RZ, UR6, PT ;  /* 0x00000006ff007c0c */ /* 0x000fd0000bf05270 */
[----:B0123--:R-:W0:-:S00]  /*f010*/  USETMAXREG.DEALLOC.CTAPOOL 0x28 ;  /* 0x00000028000079c8 */ /* 0x00fe0000080e0500 */
[----:B------:R-:W-:Y:S05]  /*f020*/  @P0 EXIT ;  /* 0x000000000000094d */ /* 0x000fea0003800000 */
[----:B0-----:R-:W-:Y:S01]  /*f030*/  LOP3.LUT P0, RZ, R0, 0xff, RZ, 0xc0, !PT ;  /* 0x000000ff00ff7812 */ /* 0x001fe2000780c0ff */
[----:B------:R-:W-:Y:S02]  /*f040*/  IMAD.MOV.U32 R0, RZ, RZ, 0x1 ;  /* 0x00000001ff007424 */ /* 0x000fe400078e00ff */
[----:B------:R-:W-:-:S10]  /*f050*/  IMAD.MOV.U32 R9, RZ, RZ, RZ ;  /* 0x000000ffff097224 */ /* 0x000fd400078e00ff */
[----:B------:R-:W-:Y:S05]  /*f060*/  @!P0 BRA `(.L_x_302) ;  /* 0x0000000c00608947 */ /* 0x000fea0003800000 */
[----:B------:R-:W0:Y:S01]  /*f070*/  S2UR UR8, SR_CgaCtaId ;  /* 0x00000000000879c3 */ /* 0x000e220000008800 */
[----:B------:R-:W-:Y:S01]  /*f080*/  LOP3.LUT P0, RZ, R2, 0x1f, RZ, 0xc0, !PT ;  /* 0x0000001f02ff7812 */ /* 0x000fe2000780c0ff */
[----:B------:R-:W-:Y:S01]  /*f090*/  ULDC UR5, c[0x0][0x658] ;  /* 0x0001960000057ab9 */ /* 0x000fe20000000800 */
[----:B------:R-:W-:Y:S01]  /*f0a0*/  UMOV UR6, 0xffffffff ;  /* 0xffffffff00067882 */ /* 0x000fe20000000000 */
[----:B------:R-:W-:Y:S01]  /*f0b0*/  BSSY B0, `(.L_x_302) ;  /* 0x00000d3000007945 */ /* 0x000fe20003800000 */
[----:B------:R-:W-:Y:S01]  /*f0c0*/  USHF.L.U32 UR6, UR6, UR5, URZ ;  /* 0x0000000506067299 */ /* 0x000fe2000800063f */
[C---:B------:R-:W-:Y:S01]  /*f0d0*/  ISETP.NE.AND P2, PT, R3.reuse, RZ, PT ;  /* 0x000000ff0300720c */ /* 0x040fe20003f45270 */
[----:B------:R-:W-:Y:S01]  /*f0e0*/  IMAD.MOV.U32 R10, RZ, RZ, 0x1 ;  /* 0x00000001ff0a7424 */ /* 0x000fe200078e00ff */
[----:B------:R-:W-:Y:S01]  /*f0f0*/  ISETP.NE.OR P0, PT, R3, RZ, !P0 ;  /* 0x000000ff0300720c */ /* 0x000fe20004705670 */
[----:B------:R-:W-:Y:S01]  /*f100*/  IMAD.MOV.U32 R0, RZ, RZ, 0x1 ;  /* 0x00000001ff007424 */ /* 0x000fe200078e00ff */
[----:B------:R-:W-:Y:S01]  /*f110*/  ULDC UR4, c[0x0][0x600] ;  /* 0x0001800000047ab9 */ /* 0x000fe20000000800 */
[----:B------:R-:W-:Y:S01]  /*f120*/  IMAD.MOV.U32 R9, RZ, RZ, RZ ;  /* 0x000000ffff097224 */ /* 0x000fe200078e00ff */
[----:B------:R-:W-:Y:S01]  /*f130*/  UMOV UR7, 0x1 ;  /* 0x0000000100077882 */ /* 0x000fe20000000000 */
[----:B------:R-:W-:-:S02]  /*f140*/  UIADD3 UR28, UR14, 0x1, URZ ;  /* 0x000000010e1c7890 */ /* 0x000fc4000fffe03f */
[----:B------:R-:W-:Y:S02]  /*f150*/  ULOP3.LUT UR25, UR13, 0x2, URZ, 0xfc, !UPT ;  /* 0x000000020d197892 */ /* 0x000fe4000f8efc3f */
[----:B------:R-:W-:Y:S02]  /*f160*/  UIADD3 UR4, UR4, -0x1, URZ ;  /* 0xffffffff04047890 */ /* 0x000fe4000fffe03f */
[----:B------:R-:W-:Y:S02]  /*f170*/  USHF.L.U32 UR22, UR7, UR5, URZ ;  /* 0x0000000507167299 */ /* 0x000fe4000800063f */
[----:B------:R-:W-:Y:S01]  /*f180*/  ULOP3.LUT UR19, URZ, UR6, URZ, 0x33, !UPT ;  /* 0x000000063f137292 */ /* 0x000fe2000f8e333f */
[----:B------:R-:W-:Y:S01]  /*f190*/  ULDC.64 UR26, c[0x0][0x198] ;  /* 0x00006600001a7ab9 */ /* 0x000fe20000000a00 */
[----:B0-----:R-:W-:-:S10]  /*f1a0*/  IMAD.U32 R8, RZ, RZ, UR8 ;  /* 0x00000008ff087e24 */ /* 0x001fd4000f8e00ff */
.L_x_314:
[----:B------:R-:W-:-:S03]  /*f1b0*/  UMOV UR5, 0xffffffff ;  /* 0xffffffff00057882 */ /* 0x000fc60000000000 */
[----:B01----:R-:W-:Y:S05]  /*f1c0*/  BRA.DIV UR5, `(.L_x_303) ;  /* 0x0000001205107947 */ /* 0x003fea000b800000 */
[----:B------:R-:W-:-:S13]  /*f1d0*/  ELECT P1, URZ, PT ;  /* 0x00000000003f782f */ /* 0x000fda0003820000 */
.L_x_326:
[----:B------:R-:W0:Y:S01]  /*f1e0*/  LDC R2, c[0x0][0x28c] ;  /* 0x0000a300ff027b82 */ /* 0x000e220000000800 */
[----:B------:R-:W-:Y:S01]  /*f1f0*/  BSSY B1, `(.L_x_304) ;  /* 0x000003f000017945 */ /* 0x000fe20003800000 */
[----:B0-----:R-:W-:-:S13]  /*f200*/  ISETP.LT.OR P1, PT, R2, 0x1, !P1 ;  /* 0x000000010200780c */ /* 0x001fda0004f21670 */
[----:B------:R-:W-:Y:S05]  /*f210*/  @P1 BRA `(.L_x_305) ;  /* 0x0000000000f01947 */ /* 0x000fea0003800000 */
[----:B------:R-:W2:Y:S04]  /*f220*/  LDL.LU R4, [R1+0x84] ;  /* 0x0000840001047983 */ /* 0x000ea80000300800 */
[----:B------:R-:W3:Y:S01]  /*f230*/  LDL.LU R3, [R1+0x88] ;  /* 0x0000880001037983 */ /* 0x000ee20000300800 */
[----:B------:R-:W-:Y:S02]  /*f240*/  IMAD.MOV.U32 R13, RZ, RZ, RZ ;  /* 0x000000ffff0d7224 */ /* 0x000fe400078e00ff */
[----:B------:R-:W-:Y:S02]  /*f250*/  IMAD.U32 R14, RZ, RZ, UR28 ;  /* 0x0000001cff0e7e24 */ /* 0x000fe4000f8e00ff */
[----:B------:R-:W-:Y:S02]  /*f260*/  IMAD.MOV.U32 R2, RZ, RZ, R0 ;  /* 0x000000ffff027224 */ /* 0x000fe400078e0000 */
[----:B--2---:R-:W-:-:S02]  /*f270*/  IMAD R8, R4, 0x2, R8 ;  /* 0x0000000204087824 */ /* 0x004fc400078e0208 */
[----:B---3--:R-:W-:Y:S02]  /*f280*/  IMAD.SHL.U32 R7, R3, 0x100, RZ ;  /* 0x0000010003077824 */ /* 0x008fe400078e00ff */
[----:B------:R-:W-:Y:S02]  /*f290*/  IMAD.MOV.U32 R3, RZ, RZ, R9 ;  /* 0x000000ffff037224 */ /* 0x000fe400078e0009 */
[----:B------:R-:W-:-:S07]  /*f2a0*/  IMAD.SHL.U32 R6, R8, 0x20, RZ ;  /* 0x0000002008067824 */ /* 0x000fce00078e00ff */
.L_x_309:
[----:B------:R-:W0:Y:S01]  /*f2b0*/  S2UR UR5, SR_CgaCtaId ;  /* 0x00000000000579c3 */ /* 0x000e220000008800 */
[----:B------:R-:W-:Y:S02]  /*f2c0*/  MOV R5, 0x400 ;  /* 0x0000040000057802 */ /* 0x000fe40000000f00 */
[----:B------:R-:W-:Y:S01]  /*f2d0*/  SHF.L.U32 R4, R2, 0x1f, RZ ;  /* 0x0000001f02047819 */ /* 0x000fe200000006ff */
[----:B0-----:R-:W-:-:S05]  /*f2e0*/  IMAD.U32 R8, RZ, RZ, UR5 ;  /* 0x00000005ff087e24 */ /* 0x001fca000f8e00ff */
[----:B------:R-:W-:Y:S02]  /*f2f0*/  LEA R12, R8, R5, 0x18 ;  /* 0x00000005080c7211 */ /* 0x000fe400078ec0ff */
[----:B------:R-:W0:Y:S03]  /*f300*/  @!P2 LDC R5, c[0x0][0x500] ;  /* 0x00014000ff05ab82 */ /* 0x000e260000000800 */
[----:B------:R-:W-:-:S04]  /*f310*/  IMAD R11, R3, 0x8, R12 ;  /* 0x00000008030b7824 */ /* 0x000fc800078e020c */
[----:B------:R-:W1:Y:S02]  /*f320*/  SYNCS.PHASECHK.TRANS64.TRYWAIT P1, [R11+URZ+0x18], R4 ;  /* 0x000018040b0075a7 */ /* 0x000e64000802017f */
[----:B-1----:R-:W-:Y:S05]  /*f330*/  @!P1 BRA `(.L_x_306) ;  /* 0x0000000c00d49947 */ /* 0x002fea0003800000 */
.L_x_327:
[----:B------:R-:W-:Y:S01]  /*f340*/  UPRMT UR5, UR25, 0x9910, URZ ;  /* 0x0000991019057896 */ /* 0x000fe2000800003f */
[----:B0-----:R0:W-:Y:S03]  /*f350*/  @!P2 SYNCS.ARRIVE.TRANS64 RZ, [R11+URZ], R5 ;  /* 0x000000050bffa9a7 */ /* 0x0011e6000800003f */
[----:B------:R-:W-:-:S06]  /*f360*/  UISETP.NE.AND UP0, UPT, UR5, 0x2, UPT ;  /* 0x000000020500788c */ /* 0x000fcc000bf05270 */
[----:B------:R-:W-:-:S13]  /*f370*/  PLOP3.LUT P1, PT, PT, PT, UP0, 0x80, 0x0 ;  /* 0x000000000000781c */ /* 0x000fda0003f2f008 */
[----:B0-----:R-:W-:Y:S05]  /*f380*/  @P1 BRA `(.L_x_307) ;  /* 0x0000000000041947 */ /* 0x001fea0003800000 */
[----:B------:R-:W-:Y:S01]  /*f390*/  BPT.TRAP 0x1 ;  /* 0x000000040000795c */ /* 0x000fe20000300000 */
.L_x_307:
[----:B------:R-:W-:Y:S05]  /*f3a0*/  @P0 BRA `(.L_x_308) ;  /* 0x0000000000040947 */ /* 0x000fea0003800000 */
[----:B------:R-:W-:Y:S01]  /*f3b0*/  BPT.TRAP 0x1 ;  /* 0x000000040000795c */ /* 0x000fe20000300000 */
.L_x_308:
[----:B------:R-:W2:Y:S01]  /*f3c0*/  LDL R5, [R1+0x74] ;  /* 0x0000740001057983 */ /* 0x000ea20000100800 */
[----:B-1----:R-:W-:Y:S01]  /*f3d0*/  IMAD R4, R3, 0x2, R8 ;  /* 0x0000000203047824 */ /* 0x002fe200078e0208 */
[----:B------:R-:W-:Y:S01]  /*f3e0*/  R2UR UR9, R11 ;  /* 0x000000000b0972ca */ /* 0x000fe200000e0000 */
[----:B------:R-:W-:Y:S01]  /*f3f0*/  VIADD R14, R14, 0xffffffff ;  /* 0xffffffff0e0e7836 */ /* 0x000fe20000000000 */
[----:B------:R-:W-:Y:S01]  /*f400*/  UIADD3 UR6, UP0, UR26, 0xf0, URZ ;  /* 0x000000f01a067890 */ /* 0x000fe2000ff1e03f */
[--C-:B------:R-:W-:Y:S01]  /*f410*/  IMAD.U32 R4, R4, 0x800, R12.reuse ;  /* 0x0000080004047824 */ /* 0x100fe200078e000c */
[----:B------:R-:W-:Y:S01]  /*f420*/  R2UR UR11, R6 ;  /* 0x00000000060b72ca */ /* 0x000fe200000e0000 */
[----:B------:R-:W-:Y:S01]  /*f430*/  IMAD R12, R3, 0x4000, R12 ;  /* 0x00004000030c7824 */ /* 0x000fe200078e020c */
[----:B------:R-:W-:Y:S01]  /*f440*/  R2UR UR10, R13 ;  /* 0x000000000d0a72ca */ /* 0x000fe200000e0000 */
[----:B------:R-:W-:Y:S01]  /*f450*/  UIADD3 UR30, UP1, UR26, 0x1f0, URZ ;  /* 0x000001f01a1e7890 */ /* 0x000fe2000ff3e03f */
[----:B------:R-:W-:Y:S01]  /*f460*/  R2UR UR5, R4 ;  /* 0x00000000040572ca */ /* 0x000fe200000e0000 */
[----:B------:R-:W-:Y:S01]  /*f470*/  UIADD3.X UR7, URZ, UR27, URZ, UP0, !UPT ;  /* 0x0000001b3f077290 */ /* 0x000fe200087fe43f */
[----:B------:R-:W-:Y:S01]  /*f480*/  R2UR UR8, R12 ;  /* 0x000000000c0872ca */ /* 0x000fe200000e0000 */
[----:B------:R-:W-:Y:S01]  /*f490*/  VIADD R3, R3, 0x1 ;  /* 0x0000000103037836 */ /* 0x000fe20000000000 */
[----:B------:R-:W-:Y:S01]  /*f4a0*/  R2UR UR23, R7 ;  /* 0x00000000071772ca */ /* 0x000fe200000e0000 */
[----:B------:R-:W-:Y:S01]  /*f4b0*/  UIADD3.X UR31, URZ, UR27, URZ, UP1, !UPT ;  /* 0x0000001b3f1f7290 */ /* 0x000fe20008ffe43f */
[----:B------:R-:W-:Y:S01]  /*f4c0*/  ISETP.GT.AND P4, PT, R14, 0x1, PT ;  /* 0x000000010e00780c */ /* 0x000fe20003f84270 */
[----:B------:R-:W-:Y:S01]  /*f4d0*/  UMOV UR24, 0x30000 ;  /* 0x0003000000187882 */ /* 0x000fe20000000000 */
[----:B------:R-:W-:Y:S01]  /*f4e0*/  UMOV UR16, 0x0 ;  /* 0x0000000000107882 */ /* 0x000fe20000000000 */
[----:B------:R-:W-:Y:S01]  /*f4f0*/  UMOV UR17, 0x10000000 ;  /* 0x1000000000117882 */ /* 0x000fe20000000000 */
[----:B------:R-:W-:Y:S01]  /*f500*/  ISETP.NE.AND P1, PT, R3, 0x3, PT ;  /* 0x000000030300780c */ /* 0x000fe20003f25270 */
[----:B------:R-:W-:-:S02]  /*f510*/  VIADD R13, R13, 0x40 ;  /* 0x000000400d0d7836 */ /* 0x000fc40000000000 */
[----:B------:R-:W-:Y:S01]  /*f520*/  UIADD3 UR5, UR5, 0x100, URZ ;  /* 0x0000010005057890 */ /* 0x000fe2000fffe03f */
[----:B------:R-:W-:Y:S01]  /*f530*/  SEL R3, R3, RZ, P1 ;  /* 0x000000ff03037207 */ /* 0x000fe20000800000 */
[----:B------:R-:W-:-:S05]  /*f540*/  UIADD3 UR18, UR8, 0x3100, URZ ;  /* 0x0000310008127890 */ /* 0x000fca000fffe03f */
[----:B------:R-:W-:Y:S01]  /*f550*/  UMOV UR8, UR5 ;  /* 0x0000000500087c82 */ /* 0x000fe20008000000 */
[----:B--2---:R-:W-:Y:S02]  /*f560*/  R2UR UR12, R5 ;  /* 0x00000000050c72ca */ /* 0x004fe400000e0000 */
[----:B------:R-:W-:-:S04]  /*f570*/  SEL R5, RZ, 0x1, P1 ;  /* 0x00000001ff057807 */ /* 0x000fc80000800000 */
[----:B------:R-:W-:-:S07]  /*f580*/  LOP3.LUT R2, R2, R5, RZ, 0x3c, !PT ;  /* 0x0000000502027212 */ /* 0x000fce00078e3cff */
[----:B------:R0:W-:Y:S02]  /*f590*/  UTMALDG.3D.MULTICAST [UR8], [UR6], UR24, desc[UR16] ;  /* 0x00001008060073b4 */ /* 0x0001e40008011818 */
[----:B0-----:R-:W-:Y:S01]  /*f5a0*/  UMOV UR8, UR18 ;  /* 0x0000001200087c82 */ /* 0x001fe20008000000 */
[----:B------:R-:W-:Y:S02]  /*f5b0*/  UMOV UR11, UR23 ;  /* 0x00000017000b7c82 */ /* 0x000fe40008000000 */
[----:B------:R0:W-:Y:S02]  /*f5c0*/  UTMALDG.3D [UR8], [UR30], desc[UR16] ;  /* 0x000010081e0075b4 */ /* 0x0001e40008011000 */
[----:B0-----:R-:W-:Y:S05]  /*f5d0*/  @P4 BRA `(.L_x_309) ;  /* 0xfffffffc00344947 */ /* 0x001fea000383ffff */
.L_x_305:
[----:B------:R-:W-:Y:S05]  /*f5e0*/  BSYNC B1 ;  /* 0x0000000000017941 */ /* 0x000fea0003800000 */
.L_x_304:
[----:B------:R-:W2:Y:S01]  /*f5f0*/  LDL.LU R16, [R1+0x7c] ;  /* 0x00007c0001107983 */ /* 0x000ea20000300800 */
[----:B------:R-:W-:Y:S01]  /*f600*/  LOP3.LUT P5, RZ, R10, 0xff, RZ, 0xc0, !PT ;  /* 0x000000ff0aff7812 */ /* 0x000fe200078ac0ff */
[----:B------:R-:W-:Y:S01]  /*f610*/  VIADD R4, R9, UR14 ;  /* 0x0000000e09047c36 */ /* 0x000fe20008000000 */
[----:B------:R-:W-:Y:S01]  /*f620*/  UISETP.GE.U32.AND UP0, UPT, UR14, 0x3, UPT ;  /* 0x000000030e00788c */ /* 0x000fe2000bf06070 */
[----:B------:R-:W3:Y:S01]  /*f630*/  LDL.LU R15, [R1+0x80] ;  /* 0x00008000010f7983 */ /* 0x000ee20000300800 */
[----:B------:R-:W-:Y:S01]  /*f640*/  IMAD.U32 R6, RZ, RZ, UR14 ;  /* 0x0000000eff067e24 */ /* 0x000fe2000f8e00ff */
[----:B------:R-:W-:Y:S01]  /*f650*/  ULDC.64 UR6, c[0x0][0x650] ;  /* 0x0001940000067ab9 */ /* 0x000fe20000000a00 */
[----:B------:R-:W-:Y:S01]  /*f660*/  ISETP.GT.U32.AND P1, PT, R4, 0x2, PT ;  /* 0x000000020400780c */ /* 0x000fe20003f24070 */
[----:B------:R-:W-:Y:S01]  /*f670*/  BSSY B1, `(.L_x_310) ;  /* 0x0000074000017945 */ /* 0x000fe20003800000 */
[----:B------:R-:W-:Y:S02]  /*f680*/  PLOP3.LUT P4, PT, PT, PT, UP0, 0x80, 0x0 ;  /* 0x000000000000781c */ /* 0x000fe40003f8f008 */
[----:B------:R-:W-:-:S02]  /*f690*/  ISETP.LT.U32.AND P1, PT, R6, 0x3, P1 ;  /* 0x000000030600780c */ /* 0x000fc40000f21070 */
[----:B------:R-:W-:Y:S01]  /*f6a0*/  PRMT R10, RZ, 0x7610, R10 ;  /* 0x00007610ff0a7816 */ /* 0x000fe2000000000a */
[----:B------:R-:W0:Y:S01]  /*f6b0*/  @P5 S2R R8, SR_CgaCtaId ;  /* 0x0000000000085919 */ /* 0x000e220000008800 */
[----:B------:R-:W-:-:S04]  /*f6c0*/  @P5 MOV R3, 0x400 ;  /* 0x0000040000035802 */ /* 0x000fc80000000f00 */
[----:B0-----:R-:W-:Y:S01]  /*f6d0*/  @P5 LEA R5, R8, R3, 0x18 ;  /* 0x0000000308055211 */ /* 0x001fe200078ec0ff */
[----:B------:R-:W-:-:S03]  /*f6e0*/  IMAD.WIDE.U32 R2, R4, -0x55555555, RZ ;  /* 0xaaaaaaab04027825 */ /* 0x000fc600078e00ff */
[----:B------:R0:W-:Y:S01]  /*f6f0*/  @P5 SYNCS.ARRIVE.TRANS64.A1T0 RZ, [R5+URZ+0x68], RZ ;  /* 0x000068ff05ff59a7 */ /* 0x0001e2000810003f */
[----:B------:R-:W-:Y:S02]  /*f700*/  PRMT R2, RZ, 0x7610, R2 ;  /* 0x00007610ff027816 */ /* 0x000fe40000000002 */
[----:B0-----:R-:W-:Y:S02]  /*f710*/  SHF.R.U32.HI R5, RZ, 0x1, R3 ;  /* 0x00000001ff057819 */ /* 0x001fe40000011603 */
[----:B------:R-:W-:-:S03]  /*f720*/  SEL R3, RZ, 0x1, !P1 ;  /* 0x00000001ff037807 */ /* 0x000fc60004800000 */
[----:B------:R-:W-:Y:S01]  /*f730*/  IMAD R9, R5, -0x3, R4 ;  /* 0xfffffffd05097824 */ /* 0x000fe200078e0204 */
[----:B------:R-:W-:Y:S01]  /*f740*/  LOP3.LUT R0, R0, R3, RZ, 0x3c, !PT ;  /* 0x0000000300007212 */ /* 0x000fe200078e3cff */
[----:B------:R-:W-:Y:S02]  /*f750*/  IMAD.MOV.U32 R4, RZ, RZ, -0x1 ;  /* 0xffffffffff047424 */ /* 0x000fe400078e00ff */
[----:B------:R-:W-:Y:S01]  /*f760*/  IMAD.MOV.U32 R3, RZ, RZ, -0x1 ;  /* 0xffffffffff037424 */ /* 0x000fe200078e00ff */
[----:B------:R-:W-:Y:S01]  /*f770*/  @P4 LOP3.LUT R0, R0, 0x1, R5, 0x78, !PT ;  /* 0x0000000100004812 */ /* 0x000fe200078e7805 */
[----:B------:R-:W-:Y:S01]  /*f780*/  IMAD.MOV.U32 R5, RZ, RZ, -0x1 ;  /* 0xffffffffff057424 */ /* 0x000fe200078e00ff */
[----:B---3--:R-:W-:-:S04]  /*f790*/  IADD3 R15, P5, R15, UR20, RZ ;  /* 0x000000140f0f7c10 */ /* 0x008fc8000ffbe0ff */
[----:B--2---:R-:W-:Y:S01]  /*f7a0*/  IADD3.X R16, R16, UR15, RZ, P5, !PT ;  /* 0x0000000f10107c10 */ /* 0x004fe2000affe4ff */
[----:B------:R0:W-:Y:S01]  /*f7b0*/  STL [R1+0x80], R15 ;  /* 0x0000800f01007387 */ /* 0x0001e20000100800 */
[----:B------:R-:W-:-:S03]  /*f7c0*/  ISETP.GE.U32.AND P1, PT, R15, UR6, PT ;  /* 0x000000060f007c0c */ /* 0x000fc6000bf26070 */
[----:B------:R0:W-:Y:S01]  /*f7d0*/  STL [R1+0x7c], R16 ;  /* 0x00007c1001007387 */ /* 0x0001e20000100800 */
[----:B------:R-:W-:-:S03]  /*f7e0*/  ISETP.GE.U32.AND.EX P1, PT, R16, UR7, PT, P1 ;  /* 0x0000000710007c0c */ /* 0x000fc6000bf26110 */
[----:B------:R0:W-:Y:S04]  /*f7f0*/  STL [R1+0x84], R5 ;  /* 0x0000840501007387 */ /* 0x0001e80000100800 */
[----:B------:R0:W-:Y:S04]  /*f800*/  STL [R1+0x88], R4 ;  /* 0x0000880401007387 */ /* 0x0001e80000100800 */
[----:B------:R0:W-:Y:S02]  /*f810*/  STL [R1+0x74], R3 ;  /* 0x0000740301007387 */ /* 0x0001e40000100800 */
[----:B------:R-:W-:Y:S05]  /*f820*/  @P1 BRA `(.L_x_311) ;  /* 0x0000000400601947 */ /* 0x000fea0003800000 */
[----:B------:R-:W-:Y:S01]  /*f830*/  ULDC.64 UR6, c[0x0][0x628] ;  /* 0x00018a0000067ab9 */ /* 0x000fe20000000a00 */
[----:B------:R-:W1:Y:S01]  /*f840*/  S2R R12, SR_CTAID.X ;  /* 0x00000000000c7919 */ /* 0x000e620000002500 */
[----:B------:R-:W-:Y:S01]  /*f850*/  ISETP.NE.U32.AND P1, PT, RZ, UR6, PT ;  /* 0x00000006ff007c0c */ /* 0x000fe2000bf25070 */
[----:B------:R-:W-:Y:S01]  /*f860*/  ULDC UR8, c[0x0][0x630] ;  /* 0x00018c0000087ab9 */ /* 0x000fe20000000800 */
[----:B------:R-:W-:Y:S01]  /*f870*/  IMAD.MOV.U32 R2, RZ, RZ, R15 ;  /* 0x000000ffff027224 */ /* 0x000fe200078e000f */
[----:B------:R-:W2:Y:S01]  /*f880*/  S2R R11, SR_CTAID.Y ;  /* 0x00000000000b7919 */ /* 0x000ea20000002600 */
[----:B------:R-:W-:Y:S01]  /*f890*/  ISETP.NE.AND.EX P1, PT, RZ, UR7, PT, P1 ;  /* 0x00000007ff007c0c */ /* 0x000fe2000bf25310 */
[----:B0-----:R-:W-:-:S12]  /*f8a0*/  IMAD.MOV.U32 R3, RZ, RZ, R16 ;  /* 0x000000ffff037224 */ /* 0x001fd800078e0010 */
[----:B------:R-:W-:Y:S05]  /*f8b0*/  @!P1 BRA `(.L_x_312) ;  /* 0x0000000000289947 */ /* 0x000fea0003800000 */
[----:B------:R-:W-:Y:S02]  /*f8c0*/  ULDC UR5, c[0x0][0x634] ;  /* 0x00018d0000057ab9 */ /* 0x000fe40000000800 */
[----:B------:R-:W-:-:S05]  /*f8d0*/  IADD3 R7, P1, R15, UR5, RZ ;  /* 0x000000050f077c10 */ /* 0x000fca000ff3e0ff */
[----:B------:R-:W-:-:S04]  /*f8e0*/  IMAD.X R13, RZ, RZ, R16, P1 ;  /* 0x000000ffff0d7224 */ /* 0x000fc800008e0610 */
[----:B------:R-:W-:-:S04]  /*f8f0*/  IMAD.WIDE.U32 R4, R13, UR6, RZ ;  /* 0x000000060d047c25 */ /* 0x000fc8000f8e00ff */
[----:B------:R-:W-:-:S04]  /*f900*/  IMAD.WIDE.U32 R4, P1, R7, UR7, R4 ;  /* 0x0000000707047c25 */ /* 0x000fc8000f820004 */
[----:B------:R-:W-:-:S04]  /*f910*/  IMAD.WIDE.U32 R6, R7, UR6, RZ ;  /* 0x0000000607067c25 */ /* 0x000fc8000f8e00ff */
[----:B------:R-:W-:Y:S01]  /*f920*/  IMAD.X R3, RZ, RZ, RZ, P1 ;  /* 0x000000ffff037224 */ /* 0x000fe200008e06ff */
[----:B------:R-:W-:Y:S01]  /*f930*/  IADD3 RZ, P1, R7, R4, RZ ;  /* 0x0000000407ff7210 */ /* 0x000fe20007f3e0ff */
[----:B------:R-:W-:-:S04]  /*f940*/  IMAD.MOV.U32 R2, RZ, RZ, R5 ;  /* 0x000000ffff027224 */ /* 0x000fc800078e0005 */
[----:B------:R-:W-:-:S08]  /*f950*/  IMAD.WIDE.U32.X R2, R13, UR7, R2, P1 ;  /* 0x000000070d027c25 */ /* 0x000fd000088e0402 */
.L_x_312:
[--C-:B------:R-:W-:Y:S01]  /*f960*/  SHF.R.U64 R6, R2, UR8, R3.reuse ;  /* 0x0000000802067c19 */ /* 0x100fe20008001203 */
[----:B------:R-:W-:Y:S01]  /*f970*/  ULDC.64 UR6, c[0x0][0x620] ;  /* 0x0001880000067ab9 */ /* 0x000fe20000000a00 */
[----:B------:R-:W-:Y:S01]  /*f980*/  SHF.R.U32.HI R2, RZ, UR8, R3 ;  /* 0x00000008ff027c19 */ /* 0x000fe20008011603 */
[----:B------:R-:W-:Y:S01]  /*f990*/  IMAD.MOV.U32 R3, RZ, RZ, R16 ;  /* 0x000000ffff037224 */ /* 0x000fe200078e0010 */
[----:B------:R-:W-:Y:S01]  /*f9a0*/  IADD3 R5, P1, RZ, -R6, RZ ;  /* 0x80000006ff057210 */ /* 0x000fe20007f3e0ff */
[----:B------:R-:W-:Y:S01]  /*f9b0*/  ULDC UR5, c[0x0][0x150] ;  /* 0x0000540000057ab9 */ /* 0x000fe20000000800 */
[----:B-1----:R-:W-:Y:S01]  /*f9c0*/  I2FP.F32.U32 R7, R12 ;  /* 0x0000000c00077245 */ /* 0x002fe20000201000 */
[----:B------:R-:W0:Y:S01]  /*f9d0*/  LDC R17, c[0x0][0x144] ;  /* 0x00005100ff117b82 */ /* 0x000e220000000800 */
[----:B------:R-:W-:Y:S01]  /*f9e0*/  ULDC.64 UR8, c[0x0][0x640] ;  /* 0x0001900000087ab9 */ /* 0x000fe20000000a00 */
[----:B------:R-:W-:Y:S01]  /*f9f0*/  IMAD.X R2, RZ, RZ, ~R2, P1 ;  /* 0x000000ffff027224 */ /* 0x000fe200008e0e02 */
[----:B------:R-:W-:-:S03]  /*fa00*/  ISETP.NE.U32.AND P1, PT, RZ, UR8, PT ;  /* 0x00000008ff007c0c */ /* 0x000fc6000bf25070 */
[----:B------:R-:W-:Y:S01]  /*fa10*/  IMAD R4, R2, UR6, RZ ;  /* 0x0000000602047c24 */ /* 0x000fe2000f8e02ff */
[----:B------:R-:W-:Y:S01]  /*fa20*/  ISETP.NE.AND.EX P1, PT, RZ, UR9, PT, P1 ;  /* 0x00000009ff007c0c */ /* 0x000fe2000bf25310 */
[----:B------:R-:W-:Y:S01]  /*fa30*/  IMAD.MOV.U32 R2, RZ, RZ, R15 ;  /* 0x000000ffff027224 */ /* 0x000fe200078e000f */
[----:B------:R-:W1:Y:S03]  /*fa40*/  LDC R14, c[0x0][0x148] ;  /* 0x00005200ff0e7b82 */ /* 0x000e660000000800 */
[----:B------:R-:W-:Y:S01]  /*fa50*/  IMAD.WIDE.U32 R2, R5, UR6, R2 ;  /* 0x0000000605027c25 */ /* 0x000fe2000f8e0002 */
[----:B------:R-:W-:-:S03]  /*fa60*/  ULDC UR6, c[0x0][0x154] ;  /* 0x0000550000067ab9 */ /* 0x000fc60000000800 */
[----:B------:R-:W-:Y:S02]  /*fa70*/  IMAD R5, R5, UR7, R4 ;  /* 0x0000000705057c24 */ /* 0x000fe4000f8e0204 */
[----:B------:R-:W-:Y:S01]  /*fa80*/  FMUL R4, R7, UR5 ;  /* 0x0000000507047c20 */ /* 0x000fe20008400000 */
[----:B------:R-:W-:Y:S01]  /*fa90*/  ULDC UR5, c[0x0][0x618] ;  /* 0x0001860000057ab9 */ /* 0x000fe20000000800 */
[----:B------:R-:W-:Y:S01]  /*faa0*/  ULDC UR7, c[0x0][0x608] ;  /* 0x0001820000077ab9 */ /* 0x000fe20000000800 */
[----:B------:R-:W-:-:S03]  /*fab0*/  IMAD.IADD R3, R3, 0x1, R5 ;  /* 0x0000000103037824 */ /* 0x000fc600078e0205 */
[----:B------:R-:W3:Y:S02]  /*fac0*/  F2I.U32.TRUNC.NTZ R4, R4 ;  /* 0x0000000400047305 */ /* 0x000ee4000020f000 */
[----:B------:R-:W-:Y:S02]  /*fad0*/  SHF.R.U64 R7, R2, UR5, R3 ;  /* 0x0000000502077c19 */ /* 0x000fe40008001203 */
[----:B--2---:R-:W-:-:S05]  /*fae0*/  I2FP.F32.U32 R2, R11 ;  /* 0x0000000b00027245 */ /* 0x004fca0000201000 */
[----:B------:R-:W-:Y:S01]  /*faf0*/  FMUL R5, R2, UR6 ;  /* 0x0000000602057c20 */ /* 0x000fe20008400000 */
[----:B------:R-:W-:Y:S01]  /*fb00*/  SHF.R.U32.HI R2, RZ, UR5, R3 ;  /* 0x00000005ff027c19 */ /* 0x000fe20008011603 */
[----:B------:R-:W-:Y:S02]  /*fb10*/  ULDC UR5, c[0x0][0x658] ;  /* 0x0001960000057ab9 */ /* 0x000fe40000000800 */
[----:B------:R2:W4:Y:S01]  /*fb20*/  F2I.U32.TRUNC.NTZ R18, R5 ;  /* 0x0000000500127305 */ /* 0x000522000020f000 */
[----:B------:R-:W-:Y:S01]  /*fb30*/  SHF.R.U64 R16, R7, UR7, R2 ;  /* 0x0000000707107c19 */ /* 0x000fe20008001202 */
[----:B---3--:R-:W-:Y:S01]  /*fb40*/  IMAD.MOV R4, RZ, RZ, -R4 ;  /* 0x000000ffff047224 */ /* 0x008fe200078e0a04 */
[----:B------:R-:W-:-:S03]  /*fb50*/  SHF.R.U32.HI R3, RZ, UR7, R2 ;  /* 0x00000007ff037c19 */ /* 0x000fc60008011602 */
[----:B0-----:R-:W-:Y:S01]  /*fb60*/  IMAD R12, R17, R4, R12 ;  /* 0x00000004110c7224 */ /* 0x001fe200078e020c */
[--C-:B------:R-:W-:Y:S02]  /*fb70*/  SHF.R.U64 R13, R16, UR5, R3.reuse ;  /* 0x00000005100d7c19 */ /* 0x100fe40008001203 */
[----:B------:R-:W-:-:S03]  /*fb80*/  SHF.R.U32.HI R15, RZ, UR5, R3 ;  /* 0x00000005ff0f7c19 */ /* 0x000fc60008011603 */
[----:B------:R-:W-:Y:S02]  /*fb90*/  IMAD.MOV.U32 R2, RZ, RZ, R13 ;  /* 0x000000ffff027224 */ /* 0x000fe400078e000d */
[----:B------:R-:W-:Y:S01]  /*fba0*/  IMAD.MOV.U32 R3, RZ, RZ, R15 ;  /* 0x000000ffff037224 */ /* 0x000fe200078e000f */
[----:B-12-4-:R-:W-:Y:S06]  /*fbb0*/  @!P1 BRA `(.L_x_313) ;  /* 0x0000000000289947 */ /* 0x016fec0003800000 */
[----:B------:R-:W-:Y:S02]  /*fbc0*/  ULDC UR5, c[0x0][0x64c] ;  /* 0x0001930000057ab9 */ /* 0x000fe40000000800 */
[----:B------:R-:W-:-:S05]  /*fbd0*/  IADD3 R3, P1, R13, UR5, RZ ;  /* 0x000000050d037c10 */ /* 0x000fca000ff3e0ff */
[----:B------:R-:W-:-:S04]  /*fbe0*/  IMAD.X R15, RZ, RZ, R15, P1 ;  /* 0x000000ffff0f7224 */ /* 0x000fc800008e060f */
[----:B------:R-:W-:-:S04]  /*fbf0*/  IMAD.WIDE.U32 R4, R15, UR8, RZ ;  /* 0x000000080f047c25 */ /* 0x000fc8000f8e00ff */
[----:B------:R-:W-:-:S04]  /*fc00*/  IMAD.WIDE.U32 R4, P1, R3, UR9, R4 ;  /* 0x0000000903047c25 */ /* 0x000fc8000f820004 */
[----:B------:R-:W-:-:S04]  /*fc10*/  IMAD.WIDE.U32 R2, R3, UR8, RZ ;  /* 0x0000000803027c25 */ /* 0x000fc8000f8e00ff */
[----:B------:R-:W-:Y:S01]  /*fc20*/  IMAD.MOV.U32 R2, RZ, RZ, R5 ;  /* 0x000000ffff027224 */ /* 0x000fe200078e0005 */
[----:B------:R-:W-:Y:S01]  /*fc30*/  IADD3 RZ, P4, R3, R4, RZ ;  /* 0x0000000403ff7210 */ /* 0x000fe20007f9e0ff */
[----:B------:R-:W-:-:S04]  /*fc40*/  IMAD.X R3, RZ, RZ, RZ, P1 ;  /* 0x000000ffff037224 */ /* 0x000fc800008e06ff */
[----:B------:R-:W-:-:S08]  /*fc50*/  IMAD.WIDE.U32.X R2, R15, UR9, R2, P4 ;  /* 0x000000090f027c25 */ /* 0x000fd0000a0e0402 */
.L_x_313:
[----:B------:R-:W-:Y:S01]  /*fc60*/  ULDC UR5, c[0x0][0x648] ;  /* 0x0001920000057ab9 */ /* 0x000fe20000000800 */
[----:B------:R-:W-:Y:S01]  /*fc70*/  IMAD.MOV R18, RZ, RZ, -R18 ;  /* 0x000000ffff127224 */ /* 0x000fe200078e0a12 */
[----:B------:R-:W-:Y:S01]  /*fc80*/  SHF.R.U64 R3, R2, UR5, R3 ;  /* 0x0000000502037c19 */ /* 0x000fe20008001203 */
[----:B------:R-:W-:Y:S01]  /*fc90*/  ULDC UR5, c[0x0][0x638] ;  /* 0x00018e0000057ab9 */ /* 0x000fe20000000800 */
[----:B------:R-:W-:Y:S01]  /*fca0*/  LOP3.LUT R2, R16, UR19, RZ, 0xc0, !PT ;  /* 0x0000001310027c12 */ /* 0x000fe2000f8ec0ff */
[----:B------:R-:W-:Y:S01]  /*fcb0*/  @P3 IMAD R12, R14, R18, R11 ;  /* 0x000000120e0c3224 */ /* 0x000fe200078e020b */
[----:B------:R-:W-:Y:S01]  /*fcc0*/  ULDC UR6, c[0x0][0x610] ;  /* 0x0001840000067ab9 */ /* 0x000fe20000000800 */
[----:B------:R-:W-:Y:S02]  /*fcd0*/  IMAD.MOV R4, RZ, RZ, -R3 ;  /* 0x000000ffff047224 */ /* 0x000fe400078e0a03 */
[----:B------:R-:W-:Y:S01]  /*fce0*/  IMAD R3, R3, UR22, R2 ;  /* 0x0000001603037c24 */ /* 0x000fe2000f8e0202 */
[----:B------:R-:W-:Y:S01]  /*fcf0*/  LOP3.LUT R2, R7, UR4, RZ, 0xc0, !PT ;  /* 0x0000000407027c12 */ /* 0x000fe2000f8ec0ff */
[----:B------:R-:W-:Y:S01]  /*fd00*/  IMAD R13, R4, UR5, R13 ;  /* 0x00000005040d7c24 */ /* 0x000fe2000f8e020d */
[----:B------:R-:W-:Y:S01]  /*fd10*/  ULDC UR5, c[0x0][0x600] ;  /* 0x0001800000057ab9 */ /* 0x000fe20000000800 */
[----:B------:R-:W-:-:S02]  /*fd20*/  IMAD.MOV.U32 R5, RZ, RZ, 0x1 ;  /* 0x00000001ff057424 */ /* 0x000fc400078e00ff */
[----:B------:R-:W-:Y:S02]  /*fd30*/  IMAD R3, R3, UR6, R12 ;  /* 0x0000000603037c24 */ /* 0x000fe4000f8e020c */
[--C-:B------:R-:W-:Y:S01]  /*fd40*/  IMAD R4, R13, UR5, R2.reuse ;  /* 0x000000050d047c24 */ /* 0x100fe2000f8e0202 */
[----:B------:R-:W-:-:S04]  /*fd50*/  PRMT R2, R5, 0x7610, R2 ;  /* 0x0000761005027816 */ /* 0x000fc80000000002 */
[----:B------:R-:W-:Y:S02]  /*fd60*/  SEL R5, R4, R3, !P3 ;  /* 0x0000000304057207 */ /* 0x000fe40005800000 */
[----:B------:R-:W-:-:S03]  /*fd70*/  SEL R3, R3, R4, !P3 ;  /* 0x0000000403037207 */ /* 0x000fc60005800000 */
[----:B------:R1:W-:Y:S04]  /*fd80*/  STL [R1+0x88], R5 ;  /* 0x0000880501007387 */ /* 0x0003e80000100800 */
[----:B------:R1:W-:Y:S04]  /*fd90*/  STL [R1+0x74], R6 ;  /* 0x0000740601007387 */ /* 0x0003e80000100800 */
[----:B------:R1:W-:Y:S02]  /*fda0*/  STL [R1+0x84], R3 ;  /* 0x0000840301007387 */ /* 0x0003e40000100800 */
.L_x_311:
[----:B------:R-:W-:Y:S05]  /*fdb0*/  BSYNC B1 ;  /* 0x0000000000017941 */ /* 0x000fea0003800000 */
.L_x_310:
[----:B------:R-:W-:-:S13]  /*fdc0*/  LOP3.LUT P1, RZ, R2, 0xff, RZ, 0xc0, !PT ;  /* 0x000000ff02ff7812 */ /* 0x000fda000782c0ff */
[----:B------:R-:W-:Y:S05]  /*fdd0*/  @P1 BRA `(.L_x_314) ;  /* 0xfffffff000f41947 */ /* 0x000fea000383ffff */
[----:B------:R-:W-:Y:S05]  /*fde0*/  BSYNC B0 ;  /* 0x0000000000007941 */ /* 0x000fea0003800000 */
.L_x_302:
[----:B------:R-:W-:-:S03]  /*fdf0*/  UMOV UR5, 0xffffffff ;  /* 0xffffffff00057882 */ /* 0x000fc60000000000 */
[----:B------:R-:W-:Y:S05]  /*fe00*/  BRA.DIV UR5, `(.L_x_315) ;  /* 0x0000000605347947 */ /* 0x000fea000b800000 */
[----:B------:R-:W-:-:S13]  /*fe10*/  ELECT P0, URZ, PT ;  /* 0x00000000003f782f */ /* 0x000fda0003800000 */
.L_x_330:
[----:B------:R-:W-:Y:S04]  /*fe20*/  BSSY B0, `(.L_x_316) ;  /* 0x0000023000007945 */ /* 0x000fe80003800000 */
[----:B------:R-:W-:Y:S05]  /*fe30*/  @!P0 BRA `(.L_x_317) ;  /* 0x0000000000848947 */ /* 0x000fea0003800000 */
[----:B------:R-:W-:-:S04]  /*fe40*/  ULOP3.LUT UR5, UR13, 0x2, URZ, 0xfc, !UPT ;  /* 0x000000020d057892 */ /* 0x000fc8000f8efc3f */
[----:B------:R-:W-:-:S06]  /*fe50*/  UISETP.NE.AND UP0, UPT, UR5, 0x3, UPT ;  /* 0x000000030500788c */ /* 0x000fcc000bf05270 */
[----:B------:R-:W-:-:S13]  /*fe60*/  PLOP3.LUT P0, PT, PT, PT, UP0, 0x80, 0x0 ;  /* 0x000000000000781c */ /* 0x000fda0003f0f008 */
[----:B------:R-:W-:Y:S05]  /*fe70*/  @!P0 BRA `(.L_x_318) ;  /* 0x0000000000048947 */ /* 0x000fea0003800000 */
[----:B------:R-:W-:Y:S01]  /*fe80*/  BPT.TRAP 0x1 ;  /* 0x000000040000795c */ /* 0x000fe20000300000 */
.L_x_318:
[----:B01----:R-:W0:Y:S01]  /*fe90*/  S2R R3, SR_CgaCtaId ;  /* 0x0000000000037919 */ /* 0x003e220000008800 */
[----:B------:R-:W-:Y:S02]  /*fea0*/  MOV R2, 0x400 ;  /* 0x0000040000027802 */ /* 0x000fe40000000f00 */
[----:B------:R-:W-:Y:S02]  /*feb0*/  SHF.L.U32 R4, R0, 0x1f, RZ ;  /* 0x0000001f00047819 */ /* 0x000fe400000006ff */
[----:B0-----:R-:W-:-:S05]  /*fec0*/  LEA R2, R3, R2, 0x18 ;  /* 0x0000000203027211 */ /* 0x001fca00078ec0ff */
[----:B------:R-:W-:-:S04]  /*fed0*/  VIADD R2, R2, 0x18 ;  /* 0x0000001802027836 */ /* 0x000fc80000000000 */
[C---:B------:R-:W-:Y:S02]  /*fee0*/  IMAD R7, R9.reuse, 0x8, R2 ;  /* 0x0000000809077824 */ /* 0x040fe400078e0202 */
[----:B------:R-:W-:Y:S02]  /*fef0*/  VIADD R9, R9, 0x1 ;  /* 0x0000000109097836 */ /* 0x000fe40000000000 */
[----:B------:R-:W0:Y:S03]  /*ff00*/  SYNCS.PHASECHK.TRANS64.TRYWAIT P0, [R7+URZ], R4 ;  /* 0x00000004070075a7 */ /* 0x000e26000800017f */
[----:B------:R-:W-:-:S04]  /*ff10*/  ISETP.NE.AND P1, PT, R9, 0x3, PT ;  /* 0x000000030900780c */ /* 0x000fc80003f25270 */
[----:B------:R-:W-:Y:S02]  /*ff20*/  SEL R3, RZ, 0x1, P1 ;  /* 0x00000001ff037807 */ /* 0x000fe40000800000 */
[----:B------:R-:W-:Y:S02]  /*ff30*/  SEL R9, R9, RZ, P1 ;  /* 0x000000ff09097207 */ /* 0x000fe40000800000 */
[----:B------:R-:W-:-:S03]  /*ff40*/  LOP3.LUT R11, R0, R3, RZ, 0x3c, !PT ;  /* 0x00000003000b7212 */ /* 0x000fc600078e3cff */
[----:B------:R-:W-:Y:S01]  /*ff50*/  IMAD R6, R9, 0x8, R2 ;  /* 0x0000000809067824 */ /* 0x000fe200078e0202 */
[----:B------:R-:W-:Y:S01]  /*ff60*/  SHF.L.U32 R5, R11, 0x1f, RZ ;  /* 0x0000001f0b057819 */ /* 0x000fe200000006ff */
[----:B0-----:R-:W-:Y:S06]  /*ff70*/  @!P0 BRA `(.L_x_319) ;  /* 0x0000000000fc8947 */ /* 0x001fec0003800000 */
.L_x_331:
[----:B------:R-:W1:Y:S01]  /*ff80*/  SYNCS.PHASECHK.TRANS64.TRYWAIT P0, [R6+URZ], R5 ;  /* 0x00000005060075a7 */ /* 0x000e62000800017f */
[----:B------:R-:W-:-:S05]  /*ff90*/  VIADD R0, R9, 0x1 ;  /* 0x0000000109007836 */ /* 0x000fca0000000000 */
[----:B------:R-:W-:-:S04]  /*ffa0*/  ISETP.NE.AND P1, PT, R0, 0x3, PT ;  /* 0x000000030000780c */ /* 0x000fc80003f25270 */
[----:B0-----:R-:W-:Y:S02]  /*ffb0*/  SEL R4, RZ, 0x1, P1 ;  /* 0x00000001ff047807 */ /* 0x001fe40000800000 */
[----:B------:R-:W-:Y:S02]  /*ffc0*/  SEL R3, R0, RZ, P1 ;  /* 0x000000ff00037207 */ /* 0x000fe40000800000 */
[----:B------:R-:W-:Y:S01]  /*ffd0*/  LOP3.LUT R0, R11, R4, RZ, 0x3c, !PT ;  /* 0x000000040b007212 */ /* 0x000fe200078e3cff */
[----:B-1----:R-:W-:Y:S06]  /*ffe0*/  @!P0 BRA `(.L_x_320) ;  /* 0x0000000000f48947 */ /* 0x002fec0003800000 */
.L_x_332:
[----:B------:R-:W-:Y:S01]  /*fff0*/  IMAD R3, R3, 0x8, R2 ;  /* 0x0000000803037824 */ /* 0x000fe200078e0202 */
[----:B------:R-:W-:-:S07]  /*10000*/  SHF.L.U32 R0, R0, 0x1f, RZ ;  /* 0x0000001f00007819 */ /* 0x000fce00000006ff */
.L_x_321:
[----:B-1----:R1:W2:Y:S02]  /*10010*/  SYNCS.PHASECHK.TRANS64.TRYWAIT P0, [R3+URZ], R0 ;  /* 0x00000000030075a7 */ /* 0x0022a4000800017f */
[----:B--2---:R-:W-:Y:S05]  /*10020*/  @!P0 NANOSLEEP.SYNCS 0x989680 ;  /* 0x009896800000895d */ /* 0x004fea0003900000 */
[----:B------:R-:W2:Y:S02]  /*10030*/  @!P0 SYNCS.PHASECHK.TRANS64 P0, [R3+URZ], R0 ;  /* 0x00000000030085a7 */ /* 0x000ea4000800007f */
[----:B--2---:R-:W-:Y:S05]  /*10040*/  @!P0 BRA `(.L_x_321) ;  /* 0xfffffffc00f08947 */ /* 0x004fea000383ffff */
.L_x_317:
[----:B------:R-:W-:Y:S05]  /*10050*/  BSYNC B0 ;  /* 0x0000000000007941 */ /* 0x000fea0003800000 */
.L_x_316:
[----:B------:R-:W-:Y:S05]  /*10060*/  EXIT ;  /* 0x000000000000794d */ /* 0x000fea0003800000 */
.L_x_19:
[----:B----4-:R-:W-:-:S04]  /*10070*/  IMAD.U32 R3, RZ, RZ, UR17 ;  /* 0x00000011ff037e24 */ /* 0x010fc8000f8e00ff */
[----:B------:R4:W0:Y:S03]  /*10080*/  SYNCS.PHASECHK.TRANS64.TRYWAIT P1, [R3+URZ+-0x8], R0 ;  /* 0xfffff800030075a7 */ /* 0x000826000802017f */
[----:B0-----:R-:W-:Y:S05]  /*10090*/  @!P1 NANOSLEEP.SYNCS 0x989680 ;  /* 0x009896800000995d */ /* 0x001fea0003900000 */
[----:B------:R-:W0:Y:S02]  /*100a0*/  @!P1 SYNCS.PHASECHK.TRANS64 P1, [R3+URZ+-0x8], R0 ;  /* 0xfffff800030095a7 */ /* 0x000e24000802007f */
[----:B0-----:R-:W-:Y:S05]  /*100b0*/  @!P1 BRA `(.L_x_19) ;  /* 0xfffffffc00ec9947 */ /* 0x001fea000383ffff */
[----:B------:R-:W-:Y:S05]  /*100c0*/  BRA `(.L_x_322) ;  /* 0xffffff1400ac7947 */ /* 0x000fea000383ffff */
.L_x_24:
[----:B-1----:R-:W-:-:S04]  /*100d0*/  IMAD.U32 R3, RZ, RZ, UR6 ;  /* 0x00000006ff037e24 */ /* 0x002fc8000f8e00ff */
[----:B------:R1:W2:Y:S03]  /*100e0*/  SYNCS.PHASECHK.TRANS64.TRYWAIT P1, [R3+URZ], R0 ;  /* 0x00000000030075a7 */ /* 0x0002a6000802017f */
[----:B--2---:R-:W-:Y:S05]  /*100f0*/  @!P1 NANOSLEEP.SYNCS 0x989680 ;  /* 0x009896800000995d */ /* 0x004fea0003900000 */
[----:B------:R-:W2:Y:S02]  /*10100*/  @!P1 SYNCS.PHASECHK.TRANS64 P1, [R3+URZ], R0 ;  /* 0x00000000030095a7 */ /* 0x000ea4000802007f */
[----:B--2---:R-:W-:Y:S05]  /*10110*/  @!P1 BRA `(.L_x_24) ;  /* 0xfffffffc00ec9947 */ /* 0x004fea000383ffff */
[----:B------:R-:W-:Y:S05]  /*10120*/  BRA `(.L_x_23) ;  /* 0xffffff2000147947 */ /* 0x000fea000383ffff */
.L_x_30:
[----:B-----5:R3:W-:Y:S02]  /*10130*/  STL [R1+0x9c], R0 ;  /* 0x00009c0001007387 */ /* 0x0207e40000100800 */
[----:B---3--:R-:W-:-:S04]  /*10140*/  IMAD.U32 R0, RZ, RZ, UR9 ;  /* 0x00000009ff007e24 */ /* 0x008fc8000f8e00ff */
[----:B------:R3:W4:Y:S03]  /*10150*/  SYNCS.PHASECHK.TRANS64.TRYWAIT P1, [R0+URZ], R229 ;  /* 0x000000e5000075a7 */ /* 0x000726000802017f */
[----:B----4-:R-:W-:Y:S05]  /*10160*/  @!P1 NANOSLEEP.SYNCS 0x989680 ;  /* 0x009896800000995d */ /* 0x010fea0003900000 */
[----:B------:R3:W4:Y:S02]  /*10170*/  @!P1 SYNCS.PHASECHK.TRANS64 P1, [R0+URZ], R229 ;  /* 0x000000e5000095a7 */ /* 0x000724000802007f */
[----:B---3--:R3:W5:Y:S02]  /*10180*/  LDL.LU R0, [R1+0x9c] ;  /* 0x00009c0001007983 */ /* 0x0087640000300800 */
[----:B---34-:R-:W-:Y:S05]  /*10190*/  @!P1 BRA `(.L_x_30) ;  /* 0xfffffffc00e49947 */ /* 0x018fea000383ffff */
[----:B------:R-:W-:Y:S05]  /*101a0*/  BRA `(.L_x_29) ;  /* 0xffffff30007c7947 */ /* 0x000fea000383ffff */
.L_x_38:
[----:B0-----:R-:W-:-:S04]  /*101b0*/  IMAD.U32 R25, RZ, RZ, UR17 ;  /* 0x00000011ff197e24 */ /* 0x001fc8000f8e00ff */
[----:B------:R0:W1:Y:S03]  /*101c0*/  SYNCS.PHASECHK.TRANS64.TRYWAIT P1, [R25+URZ+0x8], R24 ;  /* 0x00000818190075a7 */ /* 0x000066000802017f */
[----:B-1----:R-:W-:Y:S05]  /*101d0*/  @!P1 NANOSLEEP.SYNCS 0x989680 ;  /* 0x009896800000995d */ /* 0x002fea0003900000 */
[----:B------:R-:W1:Y:S02]  /*101e0*/  @!P1 SYNCS.PHASECHK.TRANS64 P1, [R25+URZ+0x8], R24 ;  /* 0x00000818190095a7 */ /* 0x000e64000802007f */
[----:B-1----:R-:W-:Y:S05]  /*101f0*/  @!P1 BRA `(.L_x_38) ;  /* 0xfffffffc00ec9947 */ /* 0x002fea000383ffff */
[----:B------:R-:W-:Y:S05]  /*10200*/  BRA `(.L_x_323) ;  /* 0xffffff5400707947 */ /* 0x000fea000383ffff */
.L_x_303:
[----:B------:R-:W-:Y:S01]  /*10210*/  BSSY B1, `(.L_x_324) ;  /* 0x0000006000017945 */ /* 0x000fe20003800000 */
[----:B------:R-:W-:-:S07]  /*10220*/  IMAD.MOV.U32 R2, RZ, RZ, -0x1 ;  /* 0xffffffffff027424 */ /* 0x000fce00078e00ff */
[----:B------:R-:W-:Y:S05]  /*10230*/  WARPSYNC.COLLECTIVE R2, `(.L_x_325) ;  /* 0x00000000020c7348 */ /* 0x000fea0003c00000 */
[----:B------:R-:W-:Y:S02]  /*10240*/  ELECT P1, UR62, PT ;  /* 0x00000000003e782f */ /* 0x000fe40003820000 */
[----:B------:R-:W-:Y:S01]  /*10250*/  MOV R2, UR62 ;  /* 0x0000003e00027c02 */ /* 0x000fe20008000f00 */
[----:B------:R-:W-:Y:S10]  /*10260*/  ENDCOLLECTIVE ;  /* 0x000000000000791b */ /* 0x000ff40003800000 */
.L_x_325:
[----:B------:R-:W-:Y:S05]  /*10270*/  BSYNC B1 ;  /* 0x0000000000017941 */ /* 0x000fea0003800000 */
.L_x_324:
[----:B------:R-:W-:Y:S05]  /*10280*/  BRA `(.L_x_326) ;  /* 0xffffffec00d47947 */ /* 0x000fea000383ffff */
.L_x_306:
[----:B-1----:R1:W2:Y:S02]  /*10290*/  SYNCS.PHASECHK.TRANS64.TRYWAIT P1, [R11+URZ+0x18], R4 ;  /* 0x000018040b0075a7 */ /* 0x0022a4000802017f */
[----:B--2---:R-:W-:Y:S05]  /*102a0*/  @!P1 NANOSLEEP.SYNCS 0x989680 ;  /* 0x009896800000995d */ /* 0x004fea0003900000 */
[----:B------:R-:W2:Y:S02]  /*102b0*/  @!P1 SYNCS.PHASECHK.TRANS64 P1, [R11+URZ+0x18], R4 ;  /* 0x000018040b0095a7 */ /* 0x000ea4000802007f */
[----:B--2---:R-:W-:Y:S05]  /*102c0*/  @!P1 BRA `(.L_x_306) ;  /* 0xfffffffc00f09947 */ /* 0x004fea000383ffff */
[----:B------:R-:W-:Y:S05]  /*102d0*/  BRA `(.L_x_327) ;  /* 0xfffffff000187947 */ /* 0x000fea000383ffff */
.L_x_315:
[----:B------:R-:W-:Y:S01]  /*102e0*/  BSSY B0, `(.L_x_328) ;  /* 0x0000006000007945 */ /* 0x000fe20003800000 */
[----:B------:R-:W-:-:S07]  /*102f0*/  IMAD.MOV.U32 R2, RZ, RZ, -0x1 ;  /* 0xffffffffff027424 */ /* 0x000fce00078e00ff */
[----:B01----:R-:W-:Y:S05]  /*10300*/  WARPSYNC.COLLECTIVE R2, `(.L_x_329) ;  /* 0x00000000020c7348 */ /* 0x003fea0003c00000 */
[----:B------:R-:W-:Y:S02]  /*10310*/  ELECT P1, UR62, PT ;  /* 0x00000000003e782f */ /* 0x000fe40003820000 */
[----:B------:R-:W-:Y:S01]  /*10320*/  MOV R2, UR62 ;  /* 0x0000003e00027c02 */ /* 0x000fe20008000f00 */
[----:B01----:R-:W-:Y:S10]  /*10330*/  ENDCOLLECTIVE ;  /* 0x000000000000791b */ /* 0x003ff40003800000 */
.L_x_329:
[----:B------:R-:W-:Y:S05]  /*10340*/  BSYNC B0 ;  /* 0x0000000000007941 */ /* 0x000fea0003800000 */
.L_x_328:
[----:B------:R-:W-:Y:S01]  /*10350*/  PLOP3.LUT P0, PT, P1, PT, PT, 0x80, 0x0 ;  /* 0x000000000000781c */ /* 0x000fe20000f0f070 */
[----:B------:R-:W-:-:S12]  /*10360*/  BRA `(.L_x_330) ;  /* 0xfffffff800ac7947 */ /* 0x000fd8000383ffff */
.L_x_319:
[----:B0-----:R0:W1:Y:S02]  /*10370*/  SYNCS.PHASECHK.TRANS64.TRYWAIT P0, [R7+URZ], R4 ;  /* 0x00000004070075a7 */ /* 0x001064000800017f */
[----:B-1----:R-:W-:Y:S05]  /*10380*/  @!P0 NANOSLEEP.SYNCS 0x989680 ;  /* 0x009896800000895d */ /* 0x002fea0003900000 */
[----:B------:R-:W1:Y:S02]  /*10390*/  @!P0 SYNCS.PHASECHK.TRANS64 P0, [R7+URZ], R4 ;  /* 0x00000004070085a7 */ /* 0x000e64000800007f */
[----:B-1----:R-:W-:Y:S05]  /*103a0*/  @!P0 BRA `(.L_x_319) ;  /* 0xfffffffc00f08947 */ /* 0x002fea000383ffff */
[----:B------:R-:W-:Y:S05]  /*103b0*/  BRA `(.L_x_331) ;  /* 0xfffffff800f07947 */ /* 0x000fea000383ffff */
.L_x_320:
[----:B0-----:R0:W1:Y:S02]  /*103c0*/  SYNCS.PHASECHK.TRANS64.TRYWAIT P0, [R6+URZ], R5 ;  /* 0x00000005060075a7 */ /* 0x001064000800017f */
[----:B-1----:R-:W-:Y:S05]  /*103d0*/  @!P0 NANOSLEEP.SYNCS 0x989680 ;  /* 0x009896800000895d */ /* 0x002fea0003900000 */
[----:B------:R-:W1:Y:S02]  /*103e0*/  @!P0 SYNCS.PHASECHK.TRANS64 P0, [R6+URZ], R5 ;  /* 0x00000005060085a7 */ /* 0x000e64000800007f */
[----:B-1----:R-:W-:Y:S05]  /*103f0*/  @!P0 BRA `(.L_x_320) ;  /* 0xfffffffc00f08947 */ /* 0x002fea000383ffff */
[----:B------:R-:W-:Y:S05]  /*10400*/  BRA `(.L_x_332) ;  /* 0xfffffff800f87947 */ /* 0x000fea000383ffff */
.L_x_333:
[----:B------:R-:W-:-:S00]  /*10410*/  BRA `(.L_x_333) ;  /* 0xfffffffc00fc7947 */ /* 0x000fc0000383ffff */
[----:B------:R-:W-:-:S00]  /*10420*/  NOP ;  /* 0x0000000000007918 */ /* 0x000fc00000000000 */
        /* <DEDUP_REMOVED lines=13> */
.L_x_334:


//--------------------- .nv.shared._ZN7cutlass13device_kernelINS_4gemm6kernel13GemmUniversalIN4cute5tupleIJiiiiEEENS1_10collective13CollectiveMmaINS1_37MainloopSm90TmaGmmaWarpSpecializedFP8ILi3ENS5_IJNS4_1CILi1EEENSA_ILi2EEESB_EEENS1_32KernelTmaWarpSpecializedPingpongEEENS5_IJNSA_ILi64EEENSA_ILi256EEESG_EEENS_12float_e4m3_tENS5_IJlSB_lEEESJ_SK_NS4_8TiledMMAINS4_8MMA_AtomIJNS4_4SM904GMMA31MMA_64x256x32_F32E4M3E4M3_SS_TNILNSO_7ScaleInE1ELSQ_1EEEEEENS4_6LayoutINS5_IJSB_SB_SB_EEENS5_IJNSA_ILi0EEESV_SV_EEEEENS5_IJNS4_10UnderscoreESY_SY_EEEEENS4_23SM90_TMA_LOAD_MULTICASTENS4_14ComposedLayoutINS4_7SwizzleILi2ELi4ELi3EEENS4_18smem_ptr_flag_bitsILi8EEENST_INS5_IJNSA_ILi8EEESG_EEENS5_IJSG_SB_EEEEEEEvNS4_8identityENS4_13SM90_TMA_LOADES1B_vS1C_EENS_8epilogue10collective6detail29Sm90TmaWarpSpecializedAdapterINS1G_15DefaultEpilogueISJ_SK_SK_NS1F_6thread17LinearCombinationISJ_Li1EffLNS1K_9ScaleType4KindE0ELNS_15FloatRoundStyleE2ESJ_EENS1_15EpilogueDefaultEEEEEvvEEEEvNT_6ParamsE --------------------------
	.section	.nv.shared._ZN7cutlass13device_kernelINS_4gemm6kernel13GemmUniversalIN4cute5tupleIJiiiiEEENS1_10collective13CollectiveMmaINS1_37MainloopSm90TmaGmmaWarpSpecializedFP8ILi3ENS5_IJNS4_1CILi1EEENSA_ILi2EEESB_EEENS1_32KernelTmaWarpSpecializedPingpongEEENS5_IJNSA_ILi64EEENSA_ILi256EEESG_EEENS_12float_e4m3_tENS5_IJlSB_lEEESJ_SK_NS4_8TiledMMAINS4_8MMA_AtomIJNS4_4SM904GMMA31MMA_64x256x32_F32E4M3E4M3_SS_TNILNSO_7ScaleInE1ELSQ_1EEEEEENS4_6LayoutINS5_IJSB_SB_SB_EEENS5_IJNSA_ILi0EEESV_SV_EEEEENS5_IJNS4_10UnderscoreESY_SY_EEEEENS4_23SM90_TMA_LOAD_MULTICASTENS4_14ComposedLayoutINS4_7SwizzleILi2ELi4ELi3EEENS4_18smem_ptr_flag_bitsILi8EEENST_INS5_IJNSA_ILi8EEESG_EEENS5_IJSG_SB_EEEEEEEvNS4_8identityENS4_13SM90_TMA_LOADES1B_vS1C_EENS_8epilogue10collective6detail29Sm90TmaWarpSpecializedAdapterINS1G_15DefaultEpilogueISJ_SK_SK_NS1F_6thread17LinearCombinationISJ_Li1EffLNS1K_9ScaleType4KindE0ELNS_15FloatRoundStyleE2ESJ_EENS1_15EpilogueDefaultEEEEEvvEEEEvNT_6ParamsE,"aw",@nobits
	.sectionflags	@""
	.align	16
	.zero		1024


//--------------------- .nv.shared.reserved.0     --------------------------
	.section	.nv.shared.reserved.0,"aw",@nobits
	.weak		__nv_reservedSMEM_offset_0_alias
	.size		__nv_reservedSMEM_offset_0_alias, 0, 0
	.other		__nv_reservedSMEM_offset_0_alias,@"STO_CUDA_RESERVED_SHARED STV_DEFAULT"
__nv_reservedSMEM_offset_0_alias:
	.zero		0


//--------------------- .nv.global                --------------------------
	.section	.nv.global,"aw",@nobits
.nv.global:
	.type		_ZN39_INTERNAL_c800eda5_4_k_cu_b482b174_28934cute1_E,@object
	.size		_ZN39_INTERNAL_c800eda5_4_k_cu_b482b174_28934cute1_E,(_ZN39_INTERNAL_c800eda5_4_k_cu_b482b174_28934cuda3std3__45__cpo6cbeginE - _ZN39_INTERNAL_c800eda5_4_k_cu_b482b174_28934cute1_E)
_ZN39_INTERNAL_c800eda5_4_k_cu_b482b174_28934cute1_E:
	.zero		1
	.type		_ZN39_INTERNAL_c800eda5_4_k_cu_b482b174_28934cuda3std3__45__cpo6cbeginE,@object
	.size		_ZN39_INTERNAL_c800eda5_4_k_cu_b482b174_28934cuda3std3__45__cpo6cbeginE,(_ZN39_INTERNAL_c800eda5_4_k_cu_b482b174_28934cuda3std3__48in_placeE - _ZN39_INTERNAL_c800eda5_4_k_cu_b482b174_28934cuda3std3__45__cpo6cbeginE)
_ZN39_INTERNAL_c800eda5_4_k_cu_b482b174_28934cuda3std3__45__cpo6cbeginE:
	.zero		1
	.type		_ZN39_INTERNAL_c800eda5_4_k_cu_b482b174_28934cuda3std3__48in_placeE,@object
	.size		_ZN39_INTERNAL_c800eda5_4_k_cu_b482b174_28934cuda3std3__48in_placeE,(_ZN39_INTERNAL_c800eda5_4_k_cu_b482b174_28934cuda3std6ranges3__45__cpo9iter_moveE - _ZN39_INTERNAL_c800eda5_4_k_cu_b482b174_28934cuda3std3__48in_placeE)
_ZN39_INTERNAL_c800eda5_4_k_cu_b482b174_28934cuda3std3__48in_placeE:
	.zero		1
	.type		_ZN39_INTERNAL_c800eda5_4_k_cu_b482b174_28934cuda3std6ranges3__45__cpo9iter_moveE,@object
	.size		_ZN39_INTERNAL_c800eda5_4_k_cu_b482b174_28934cuda3std6ranges3__45__cpo9iter_moveE,(_ZN39_INTERNAL_c800eda5_4_k_cu_b482b174_28934cuda3std3__45__cpo5beginE - _ZN39_INTERNAL_c800eda5_4_k_cu_b482b174_28934cuda3std6ranges3__45__cpo9iter_moveE)
_ZN39_INTERNAL_c800eda5_4_k_cu_b482b174_28934cuda3std6ranges3__45__cpo9iter_moveE:
	.zero		1
	.type		_ZN39_INTERNAL_c800eda5_4_k_cu_b482b174_28934cuda3std3__45__cpo5beginE,@object
	.size		_ZN39_INTERNAL_c800eda5_4_k_cu_b482b174_28934cuda3std3__45__cpo5beginE,(_ZN39_INTERNAL_c800eda5_4_k_cu_b482b174_28934cuda3std3__441_GLOBAL__N__c800eda5_4_k_cu_b482b174_28936ignoreE - _ZN39_INTERNAL_c800eda5_4_k_cu_b482b174_28934cuda3std3__45__cpo5beginE)
_ZN39_INTERNAL_c800eda5_4_k_cu_b482b174_28934cuda3std3__45__cpo5beginE:
	.zero		1
	.type		_ZN39_INTERNAL_c800eda5_4_k_cu_b482b174_28934cuda3std3__441_GLOBAL__N__c800eda5_4_k_cu_b482b174_28936ignoreE,@object
	.size		_ZN39_INTERNAL_c800eda5_4_k_cu_b482b174_28934cuda3std3__441_GLOBAL__N__c800eda5_4_k_cu_b482b174_28936ignoreE,(_ZN39_INTERNAL_c800eda5_4_k_cu_b482b174_28934cute7productE - _ZN39_INTERNAL_c800eda5_4_k_cu_b482b174_28934cuda3std3__441_GLOBAL__N__c800eda5_4_k_cu_b482b174_28936ignoreE)
_ZN39_INTERNAL_c800eda5_4_k_cu_b482b174_28934cuda3std3__441_GLOBAL__N__c800eda5_4_k_cu_b482b174_28936ignoreE:
	.zero		1
	.type		_ZN39_INTERNAL_c800eda5_4_k_cu_b482b174_28934cute7productE,@object
	.size		_ZN39_INTERNAL_c800eda5_4_k_cu_b482b174_28934cute7productE,(_ZN39_INTERNAL_c800eda5_4_k_cu_b482b174_28934cuda3std3__45__cpo3endE - _ZN39_INTERNAL_c800eda5_4_k_cu_b482b174_28934cute7productE)
_ZN39_INTERNAL_c800eda5_4_k_cu_b482b174_28934cute7productE:
	.zero		1
	.type		_ZN39_INTERNAL_c800eda5_4_k_cu_b482b174_28934cuda3std3__45__cpo3endE,@object
	.size		_ZN39_INTERNAL_c800eda5_4_k_cu_b482b174_28934cuda3std3__45__cpo3endE,(_ZN39_INTERNAL_c800eda5_4_k_cu_b482b174_28934cuda3std3__419piecewise_constructE - _ZN39_INTERNAL_c800eda5_4_k_cu_b482b174_28934cuda3std3__45__cpo3endE)
_ZN39_INTERNAL_c800eda5_4_k_cu_b482b174_28934cuda3std3__45__cpo3endE:
	.zero		1
	.type		_ZN39_INTERNAL_c800eda5_4_k_cu_b482b174_28934cuda3std3__419piecewise_constructE,@object
	.size		_ZN39_INTERNAL_c800eda5_4_k_cu_b482b174_28934cuda3std3__419piecewise_constructE,(_ZN39_INTERNAL_c800eda5_4_k_cu_b482b174_28934cuda3std3__45__cpo4cendE - _ZN39_INTERNAL_c800eda5_4_k_cu_b482b174_28934cuda3std3__419piecewise_constructE)
_ZN39_INTERNAL_c800eda5_4_k_cu_b482b174_28934cuda3std3__419piecewise_constructE:
	.zero		1
	.type		_ZN39_INTERNAL_c800eda5_4_k_cu_b482b174_28934cuda3std3__45__cpo4cendE,@object
	.size		_ZN39_INTERNAL_c800eda5_4_k_cu_b482b174_28934cuda3std3__45__cpo4cendE,(_ZN39_INTERNAL_c800eda5_4_k_cu_b482b174_28934cuda3std6ranges3__45__cpo4swapE - _ZN39_INTERNAL_c800eda5_4_k_cu_b482b174_28934cuda3std3__45__cpo4cendE)
_ZN39_INTERNAL_c800eda5_4_k_cu_b482b174_28934cuda3std3__45__cpo4cendE:
	.zero		1
	.type		_ZN39_INTERNAL_c800eda5_4_k_cu_b482b174_28934cuda3std6ranges3__45__cpo4swapE,@object
	.size		_ZN39_INTERNAL_c800eda5_4_k_cu_b482b174_28934cuda3std6ranges3__45__cpo4swapE,(.L_7 - _ZN39_INTERNAL_c800eda5_4_k_cu_b482b174_28934cuda3std6ranges3__45__cpo4swapE)
_ZN39_INTERNAL_c800eda5_4_k_cu_b482b174_28934cuda3std6ranges3__45__cpo4swapE:
	.zero		1
.L_7:


//--------------------- .nv.constant0._ZN7cutlass13device_kernelINS_4gemm6kernel13GemmUniversalIN4cute5tupleIJiiiiEEENS1_10collective13CollectiveMmaINS1_37MainloopSm90TmaGmmaWarpSpecializedFP8ILi3ENS5_IJNS4_1CILi1EEENSA_ILi2EEESB_EEENS1_32KernelTmaWarpSpecializedPingpongEEENS5_IJNSA_ILi64EEENSA_ILi256EEESG_EEENS_12float_e4m3_tENS5_IJlSB_lEEESJ_SK_NS4_8TiledMMAINS4_8MMA_AtomIJNS4_4SM904GMMA31MMA_64x256x32_F32E4M3E4M3_SS_TNILNSO_7ScaleInE1ELSQ_1EEEEEENS4_6LayoutINS5_IJSB_SB_SB_EEENS5_IJNSA_ILi0EEESV_SV_EEEEENS5_IJNS4_10UnderscoreESY_SY_EEEEENS4_23SM90_TMA_LOAD_MULTICASTENS4_14ComposedLayoutINS4_7SwizzleILi2ELi4ELi3EEENS4_18smem_ptr_flag_bitsILi8EEENST_INS5_IJNSA_ILi8EEESG_EEENS5_IJSG_SB_EEEEEEEvNS4_8identityENS4_13SM90_TMA_LOADES1B_vS1C_EENS_8epilogue10collective6detail29Sm90TmaWarpSpecializedAdapterINS1G_15DefaultEpilogueISJ_SK_SK_NS1F_6thread17LinearCombinationISJ_Li1EffLNS1K_9ScaleType4KindE0ELNS_15FloatRoundStyleE2ESJ_EENS1_15EpilogueDefaultEEEEEvvEEEEvNT_6ParamsE --------------------------
	.section	.nv.constant0._ZN7cutlass13device_kernelINS_4gemm6kernel13GemmUniversalIN4cute5tupleIJiiiiEEENS1_10collective13CollectiveMmaINS1_37MainloopSm90TmaGmmaWarpSpecializedFP8ILi3ENS5_IJNS4_1CILi1EEENSA_ILi2EEESB_EEENS1_32KernelTmaWarpSpecializedPingpongEEENS5_IJNSA_ILi64EEENSA_ILi256EEESG_EEENS_12float_e4m3_tENS5_IJlSB_lEEESJ_SK_NS4_8TiledMMAINS4_8MMA_AtomIJNS4_4SM904GMMA31MMA_64x256x32_F32E4M3E4M3_SS_TNILNSO_7ScaleInE1ELSQ_1EEEEEENS4_6LayoutINS5_IJSB_SB_SB_EEENS5_IJNSA_ILi0EEESV_SV_EEEEENS5_IJNS4_10UnderscoreESY_SY_EEEEENS4_23SM90_TMA_LOAD_MULTICASTENS4_14ComposedLayoutINS4_7SwizzleILi2ELi4ELi3EEENS4_18smem_ptr_flag_bitsILi8EEENST_INS5_IJNSA_ILi8EEESG_EEENS5_IJSG_SB_EEEEEEEvNS4_8identityENS4_13SM90_TMA_LOADES1B_vS1C_EENS_8epilogue10collective6detail29Sm90TmaWarpSpecializedAdapterINS1G_15DefaultEpilogueISJ_SK_SK_NS1F_6thread17LinearCombinationISJ_Li1EffLNS1K_9ScaleType4KindE0ELNS_15FloatRoundStyleE2ESJ_EENS1_15EpilogueDefaultEEEEEvvEEEEvNT_6ParamsE,"a",@progbits
	.sectionflags	@""
	.align	4
.nv.constant0._ZN7cutlass13device_kernelINS_4gemm6kernel13GemmUniversalIN4cute5tupleIJiiiiEEENS1_10collective13CollectiveMmaINS1_37MainloopSm90TmaGmmaWarpSpecializedFP8ILi3ENS5_IJNS4_1CILi1EEENSA_ILi2EEESB_EEENS1_32KernelTmaWarpSpecializedPingpongEEENS5_IJNSA_ILi64EEENSA_ILi256EEESG_EEENS_12float_e4m3_tENS5_IJlSB_lEEESJ_SK_NS4_8TiledMMAINS4_8MMA_AtomIJNS4_4SM904GMMA31MMA_64x256x32_F32E4M3E4M3_SS_TNILNSO_7ScaleInE1ELSQ_1EEEEEENS4_6LayoutINS5_IJSB_SB_SB_EEENS5_IJNSA_ILi0EEESV_SV_EEEEENS5_IJNS4_10UnderscoreESY_SY_EEEEENS4_23SM90_TMA_LOAD_MULTICASTENS4_14ComposedLayoutINS4_7SwizzleILi2ELi4ELi3EEENS4_18smem_ptr_flag_bitsILi8EEENST_INS5_IJNSA_ILi8EEESG_EEENS5_IJSG_SB_EEEEEEEvNS4_8identityENS4_13SM90_TMA_LOADES1B_vS1C_EENS_8epilogue10collective6detail29Sm90TmaWarpSpecializedAdapterINS1G_15DefaultEpilogueISJ_SK_SK_NS1F_6thread17LinearCombinationISJ_Li1EffLNS1K_9ScaleType4KindE0ELNS_15FloatRoundStyleE2ESJ_EENS1_15EpilogueDefaultEEEEEvvEEEEvNT_6ParamsE:
	.zero		1664


//--------------------- SYMBOLS --------------------------

	.type		.nv.reservedSmem.offset0,@object
	.size		.nv.reservedSmem.offset0,0x4
